def attn_fwd(
    Q,
    K,
    V,
    Out,
    Lse,
    sm_scale,
    stride_qz,
    stride_qh,
    stride_qm,
    stride_qk,
    stride_kz,
    stride_kh,
    stride_kn,
    stride_kk,
    stride_vz,
    stride_vh,
    stride_vn,
    stride_vk,
    stride_oz,
    stride_oh,
    stride_om,
    stride_ok,
    seqlen_q,
    seqlen_k,
    BLOCK_M: tl.constexpr,
    BLOCK_N: tl.constexpr,
    HEAD_DIM: tl.constexpr,
    CAUSAL: tl.constexpr,
):
    start_m = tl.program_id(0)
    off_hz = tl.program_id(1)
    q_off = off_hz * stride_qh
    k_off = off_hz * stride_kh
    v_off = off_hz * stride_vh
    offs_m = start_m * BLOCK_M + tl.arange(0, BLOCK_M)
    offs_d = tl.arange(0, HEAD_DIM)
    offs_n = tl.arange(0, BLOCK_N)
    q_ptrs = Q + q_off + offs_m[:, None] * stride_qm + offs_d[None, :] * stride_qk
    k_ptrs = K + k_off + offs_d[:, None] * stride_kk + offs_n[None, :] * stride_kn
    v_ptrs = V + v_off + offs_n[:, None] * stride_vn + offs_d[None, :] * stride_vk
    m_i = tl.full([BLOCK_M], float("-inf"), dtype=tl.float32)
    l_i = tl.zeros([BLOCK_M], dtype=tl.float32) + 1.0
    acc = tl.zeros([BLOCK_M, HEAD_DIM], dtype=tl.float32)
    q = tl.load(q_ptrs)
    acc, l_i, m_i = _attn_fwd_inner(
        acc,
        l_i,
        m_i,
        q,
        k_ptrs,
        v_ptrs,
        sm_scale,
        stride_kn,
        stride_vn,
        start_m,
        seqlen_k,
        BLOCK_M,
        BLOCK_N,
        HEAD_DIM,
        CAUSAL,
    )
    acc = acc / l_i[:, None]
    lse = m_i + tl.math.log2(l_i) / 1.4426950408889634
    o_ptrs = (
        Out
        + off_hz * stride_oh
        + offs_m[:, None] * stride_om
        + offs_d[None, :] * stride_ok
    )
    tl.store(o_ptrs, acc.to(Out.dtype.element_ty))
    tl.store(Lse + off_hz * seqlen_q + offs_m, lse)

# config = {"BLOCK_M": 256, "BLOCK_N": 32, "HEAD_DIM": 128, "arch": "sm_90", "causal": true, "dtype": "fp8e4m3", "num_stages": 2, "num_warps": 16}
# arch = sm_90


// ===== COMPILED SASS (sm_90a) =====

	.target	sm_90a

	.elftype	@"ET_EXEC"


//--------------------- .note.nv.tkinfo           --------------------------
	.section	.note.nv.tkinfo,"",@"SHT_NOTE"
	.sectionflags	@"SHF_NOTE_NV_TKINFO"
	.tkinfo
        /*0018*/ 	.word	0x00000002
        /*0030*/ 	.string	""
        /*0030*/ 	.string	"ptxas"
        /*0030*/ 	.string	"Cuda compilation tools, release 13.0, V13.0.88"
        /*0030*/ 	.string	"Build cuda_13.0.r13.0/compiler.36424714_0"
        /*0030*/ 	.string	"-v  -suppress-debug-info  -lineinfo  -arch sm_90a "



//--------------------- .note.nv.cuinfo           --------------------------
	.section	.note.nv.cuinfo,"",@"SHT_NOTE"
	.sectionflags	@"SHF_NOTE_NV_CUINFO"
        /*0018*/ 	.short	0x0002
        /*001a*/ 	.short	0x005a
        /*001c*/ 	.short	0x0082
	.zero		2


//--------------------- .nv.info                  --------------------------
	.section	.nv.info,"",@"SHT_CUDA_INFO"
	.align	4


	//----- nvinfo : EIATTR_REGCOUNT
	.align		4
        /*0000*/ 	.byte	0x04, 0x2f
        /*0002*/ 	.short	(.L_2 - .L_1)
	.align		4
.L_1:
        /*0004*/ 	.word	index@(attn_fwd)
        /*0008*/ 	.word	0x00000080


	//----- nvinfo : EIATTR_FRAME_SIZE
	.align		4
.L_2:
        /*000c*/ 	.byte	0x04, 0x11
        /*000e*/ 	.short	(.L_4 - .L_3)
	.align		4
.L_3:
        /*0010*/ 	.word	index@(attn_fwd)
        /*0014*/ 	.word	0x00000038


	//----- nvinfo : EIATTR_MIN_STACK_SIZE
	.align		4
.L_4:
        /*0018*/ 	.byte	0x04, 0x12
        /*001a*/ 	.short	(.L_6 - .L_5)
	.align		4
.L_5:
        /*001c*/ 	.word	index@(attn_fwd)
        /*0020*/ 	.word	0x00000038
.L_6:


//--------------------- .nv.compat                --------------------------
	.section	.nv.compat,"",@"SHT_CUDA_COMPAT_INFO"
	.align	4
        /*0000*/ 	.byte	0x02, 0x09, 0x01, 0x00, 0x02, 0x02, 0x04, 0x00, 0x02, 0x05, 0x05, 0x00, 0x03, 0x07, 0x01, 0x01
        /*0010*/ 	.byte	0x02, 0x03, 0x00, 0x00, 0x02, 0x06, 0x01, 0x00, 0x04, 0x0b, 0x08, 0x00, 0x00, 0x00, 0x00, 0x00
        /*0020*/ 	.byte	0x00, 0x00, 0x00, 0x00


//--------------------- .nv.info.attn_fwd         --------------------------
	.section	.nv.info.attn_fwd,"",@"SHT_CUDA_INFO"
	.sectionflags	@""
	.align	4


	//----- nvinfo : EIATTR_CUDA_API_VERSION
	.align		4
        /*0000*/ 	.byte	0x04, 0x37
        /*0002*/ 	.short	(.L_8 - .L_7)
.L_7:
        /*0004*/ 	.word	0x00000082


	//----- nvinfo : EIATTR_KPARAM_INFO
	.align		4
.L_8:
        /*0008*/ 	.byte	0x04, 0x17
        /*000a*/ 	.short	(.L_10 - .L_9)
.L_9:
        /*000c*/ 	.word	0x00000000
        /*0010*/ 	.short	0x0019
        /*0012*/ 	.short	0x0080
        /*0014*/ 	.byte	0x00, 0xf4, 0x21, 0x00


	//----- nvinfo : EIATTR_KPARAM_INFO
	.align		4
.L_10:
        /*0018*/ 	.byte	0x04, 0x17
        /*001a*/ 	.short	(.L_12 - .L_11)
.L_11:
        /*001c*/ 	.word	0x00000000
        /*0020*/ 	.short	0x0018
        /*0022*/ 	.short	0x0078
        /*0024*/ 	.byte	0x00, 0xf4, 0x21, 0x00


	//----- nvinfo : EIATTR_KPARAM_INFO
	.align		4
.L_12:
        /*0028*/ 	.byte	0x04, 0x17
        /*002a*/ 	.short	(.L_14 - .L_13)
.L_13:
        /*002c*/ 	.word	0x00000000
        /*0030*/ 	.short	0x0017
        /*0032*/ 	.short	0x0070
        /*0034*/ 	.byte	0x00, 0xf0, 0x11, 0x00


	//----- nvinfo : EIATTR_KPARAM_INFO
	.align		4
.L_14:
        /*0038*/ 	.byte	0x04, 0x17
        /*003a*/ 	.short	(.L_16 - .L_15)
.L_15:
        /*003c*/ 	.word	0x00000000
        /*0040*/ 	.short	0x0016
        /*0042*/ 	.short	0x006c
        /*0044*/ 	.byte	0x00, 0xf0, 0x11, 0x00


	//----- nvinfo : EIATTR_KPARAM_INFO
	.align		4
.L_16:
        /*0048*/ 	.byte	0x04, 0x17
        /*004a*/ 	.short	(.L_18 - .L_17)
.L_17:
        /*004c*/ 	.word	0x00000000
        /*0050*/ 	.short	0x0015
        /*0052*/ 	.short	0x0068
        /*0054*/ 	.byte	0x00, 0xf0, 0x11, 0x00


	//----- nvinfo : EIATTR_KPARAM_INFO
	.align		4
.L_18:
        /*0058*/ 	.byte	0x04, 0x17
        /*005a*/ 	.short	(.L_20 - .L_19)
.L_19:
        /*005c*/ 	.word	0x00000000
        /*0060*/ 	.short	0x0014
        /*0062*/ 	.short	0x0064
        /*0064*/ 	.byte	0x00, 0xf0, 0x11, 0x00


	//----- nvinfo : EIATTR_KPARAM_INFO
	.align		4
.L_20:
        /*0068*/ 	.byte	0x04, 0x17
        /*006a*/ 	.short	(.L_22 - .L_21)
.L_21:
        /*006c*/ 	.word	0x00000000
        /*0070*/ 	.short	0x0013
        /*0072*/ 	.short	0x0060
        /*0074*/ 	.byte	0x00, 0xf0, 0x11, 0x00


	//----- nvinfo : EIATTR_KPARAM_INFO
	.align		4
.L_22:
        /*0078*/ 	.byte	0x04, 0x17
        /*007a*/ 	.short	(.L_24 - .L_23)
.L_23:
        /*007c*/ 	.word	0x00000000
        /*0080*/ 	.short	0x0012
        /*0082*/ 	.short	0x005c
        /*0084*/ 	.byte	0x00, 0xf0, 0x11, 0x00


	//----- nvinfo : EIATTR_KPARAM_INFO
	.align		4
.L_24:
        /*0088*/ 	.byte	0x04, 0x17
        /*008a*/ 	.short	(.L_26 - .L_25)
.L_25:
        /*008c*/ 	.word	0x00000000
        /*0090*/ 	.short	0x0011
        /*0092*/ 	.short	0x0058
        /*0094*/ 	.byte	0x00, 0xf0, 0x11, 0x00


	//----- nvinfo : EIATTR_KPARAM_INFO
	.align		4
.L_26:
        /*0098*/ 	.byte	0x04, 0x17
        /*009a*/ 	.short	(.L_28 - .L_27)
.L_27:
        /*009c*/ 	.word	0x00000000
        /*00a0*/ 	.short	0x0010
        /*00a2*/ 	.short	0x0054
        /*00a4*/ 	.byte	0x00, 0xf0, 0x11, 0x00


	//----- nvinfo : EIATTR_KPARAM_INFO
	.align		4
.L_28:
        /*00a8*/ 	.byte	0x04, 0x17
        /*00aa*/ 	.short	(.L_30 - .L_29)
.L_29:
        /*00ac*/ 	.word	0x00000000
        /*00b0*/ 	.short	0x000f
        /*00b2*/ 	.short	0x0050
        /*00b4*/ 	.byte	0x00, 0xf0, 0x11, 0x00


	//----- nvinfo : EIATTR_KPARAM_INFO
	.align		4
.L_30:
        /*00b8*/ 	.byte	0x04, 0x17
        /*00ba*/ 	.short	(.L_32 - .L_31)
.L_31:
        /*00bc*/ 	.word	0x00000000
        /*00c0*/ 	.short	0x000e
        /*00c2*/ 	.short	0x004c
        /*00c4*/ 	.byte	0x00, 0xf0, 0x11, 0x00


	//----- nvinfo : EIATTR_KPARAM_INFO
	.align		4
.L_32:
        /*00c8*/ 	.byte	0x04, 0x17
        /*00ca*/ 	.short	(.L_34 - .L_33)
.L_33:
        /*00cc*/ 	.word	0x00000000
        /*00d0*/ 	.short	0x000d
        /*00d2*/ 	.short	0x0048
        /*00d4*/ 	.byte	0x00, 0xf0, 0x11, 0x00


	//----- nvinfo : EIATTR_KPARAM_INFO
	.align		4
.L_34:
        /*00d8*/ 	.byte	0x04, 0x17
        /*00da*/ 	.short	(.L_36 - .L_35)
.L_35:
        /*00dc*/ 	.word	0x00000000
        /*00e0*/ 	.short	0x000c
        /*00e2*/ 	.short	0x0044
        /*00e4*/ 	.byte	0x00, 0xf0, 0x11, 0x00


	//----- nvinfo : EIATTR_KPARAM_INFO
	.align		4
.L_36:
        /*00e8*/ 	.byte	0x04, 0x17
        /*00ea*/ 	.short	(.L_38 - .L_37)
.L_37:
        /*00ec*/ 	.word	0x00000000
        /*00f0*/ 	.short	0x000b
        /*00f2*/ 	.short	0x0040
        /*00f4*/ 	.byte	0x00, 0xf0, 0x11, 0x00


	//----- nvinfo : EIATTR_KPARAM_INFO
	.align		4
.L_38:
        /*00f8*/ 	.byte	0x04, 0x17
        /*00fa*/ 	.short	(.L_40 - .L_39)
.L_39:
        /*00fc*/ 	.word	0x00000000
        /*0100*/ 	.short	0x000a
        /*0102*/ 	.short	0x003c
        /*0104*/ 	.byte	0x00, 0xf0, 0x11, 0x00


	//----- nvinfo : EIATTR_KPARAM_INFO
	.align		4
.L_40:
        /*0108*/ 	.byte	0x04, 0x17
        /*010a*/ 	.short	(.L_42 - .L_41)
.L_41:
        /*010c*/ 	.word	0x00000000
        /*0110*/ 	.short	0x0009
        /*0112*/ 	.short	0x0038
        /*0114*/ 	.byte	0x00, 0xf0, 0x11, 0x00


	//----- nvinfo : EIATTR_KPARAM_INFO
	.align		4
.L_42:
        /*0118*/ 	.byte	0x04, 0x17
        /*011a*/ 	.short	(.L_44 - .L_43)
.L_43:
        /*011c*/ 	.word	0x00000000
        /*0120*/ 	.short	0x0008
        /*0122*/ 	.short	0x0034
        /*0124*/ 	.byte	0x00, 0xf0, 0x11, 0x00


	//----- nvinfo : EIATTR_KPARAM_INFO
	.align		4
.L_44:
        /*0128*/ 	.byte	0x04, 0x17
        /*012a*/ 	.short	(.L_46 - .L_45)
.L_45:
        /*012c*/ 	.word	0x00000000
        /*0130*/ 	.short	0x0007
        /*0132*/ 	.short	0x0030
        /*0134*/ 	.byte	0x00, 0xf0, 0x11, 0x00


	//----- nvinfo : EIATTR_KPARAM_INFO
	.align		4
.L_46:
        /*0138*/ 	.byte	0x04, 0x17
        /*013a*/ 	.short	(.L_48 - .L_47)
.L_47:
        /*013c*/ 	.word	0x00000000
        /*0140*/ 	.short	0x0006
        /*0142*/ 	.short	0x002c
        /*0144*/ 	.byte	0x00, 0xf0, 0x11, 0x00


	//----- nvinfo : EIATTR_KPARAM_INFO
	.align		4
.L_48:
        /*0148*/ 	.byte	0x04, 0x17
        /*014a*/ 	.short	(.L_50 - .L_49)
.L_49:
        /*014c*/ 	.word	0x00000000
        /*0150*/ 	.short	0x0005
        /*0152*/ 	.short	0x0028
        /*0154*/ 	.byte	0x00, 0xf0, 0x11, 0x00


	//----- nvinfo : EIATTR_KPARAM_INFO
	.align		4
.L_50:
        /*0158*/ 	.byte	0x04, 0x17
        /*015a*/ 	.short	(.L_52 - .L_51)
.L_51:
        /*015c*/ 	.word	0x00000000
        /*0160*/ 	.short	0x0004
        /*0162*/ 	.short	0x0020
        /*0164*/ 	.byte	0x00, 0xf4, 0x21, 0x00


	//----- nvinfo : EIATTR_KPARAM_INFO
	.align		4
.L_52:
        /*0168*/ 	.byte	0x04, 0x17
        /*016a*/ 	.short	(.L_54 - .L_53)
.L_53:
        /*016c*/ 	.word	0x00000000
        /*0170*/ 	.short	0x0003
        /*0172*/ 	.short	0x0018
        /*0174*/ 	.byte	0x00, 0xf4, 0x21, 0x00


	//----- nvinfo : EIATTR_KPARAM_INFO
	.align		4
.L_54:
        /*0178*/ 	.byte	0x04, 0x17
        /*017a*/ 	.short	(.L_56 - .L_55)
.L_55:
        /*017c*/ 	.word	0x00000000
        /*0180*/ 	.short	0x0002
        /*0182*/ 	.short	0x0010
        /*0184*/ 	.byte	0x00, 0xf4, 0x21, 0x00


	//----- nvinfo : EIATTR_KPARAM_INFO
	.align		4
.L_56:
        /*0188*/ 	.byte	0x04, 0x17
        /*018a*/ 	.short	(.L_58 - .L_57)
.L_57:
        /*018c*/ 	.word	0x00000000
        /*0190*/ 	.short	0x0001
        /*0192*/ 	.short	0x0008
        /*0194*/ 	.byte	0x00, 0xf4, 0x21, 0x00


	//----- nvinfo : EIATTR_KPARAM_INFO
	.align		4
.L_58:
        /*0198*/ 	.byte	0x04, 0x17
        /*019a*/ 	.short	(.L_60 - .L_59)
.L_59:
        /*019c*/ 	.word	0x00000000
        /*01a0*/ 	.short	0x0000
        /*01a2*/ 	.short	0x0000
        /*01a4*/ 	.byte	0x00, 0xf4, 0x21, 0x00


	//----- nvinfo : EIATTR_SPARSE_MMA_MASK
	.align		4
.L_60:
        /*01a8*/ 	.byte	0x03, 0x50
        /*01aa*/ 	.short	0x0000


	//----- nvinfo : EIATTR_MAXREG_COUNT
	.align		4
        /*01ac*/ 	.byte	0x03, 0x1b
        /*01ae*/ 	.short	0x0080


	//----- nvinfo : EIATTR_NUM_BARRIERS
	.align		4
        /*01b0*/ 	.byte	0x02, 0x4c
        /*01b2*/ 	.byte	0x01
	.zero		1


	//----- nvinfo : EIATTR_ANNOTATIONS
	.align		4
        /*01b4*/ 	.byte	0x04, 0x55
        /*01b6*/ 	.short	(.L_62 - .L_61)


	//   ....[0]....
.L_61:
        /*01b8*/ 	.word	0x00000001
        /*01bc*/ 	.byte	0x80, 0x20, 0x00, 0x00, 0x01, 0x00, 0x00, 0x00, 0xc0, 0x20, 0x00, 0x00, 0x01, 0x00, 0x00, 0x00
        /* <DEDUP_REMOVED lines=11> */
        /*027c*/ 	.byte	0x40, 0x2a, 0x00, 0x00, 0x01, 0x00, 0x00, 0x00, 0x10, 0x2b, 0x00, 0x00


	//----- nvinfo : EIATTR_MERCURY_ISA_VERSION
	.align		4
.L_62:
        /*0288*/ 	.byte	0x03, 0x5f
        /*028a*/ 	.short	0x0101


	//----- nvinfo : EIATTR_COOP_GROUP_MASK_REGIDS
	.align		4
        /*028c*/ 	.byte	0x04, 0x29
        /*028e*/ 	.short	(.L_64 - .L_63)


	//   ....[0]....
.L_63:
        /*0290*/ 	.word	0xffffffff


	//   ....[1]....
        /*0294*/ 	.word	0xffffffff


	//   ....[2]....
        /*0298*/ 	.word	0xffffffff


	//   ....[3]....
        /*029c*/ 	.word	0xffffffff


	//   ....[4]....
        /*02a0*/ 	.word	0xffffffff


	//   ....[5]....
        /*02a4*/ 	.word	0xffffffff


	//   ....[6]....
        /*02a8*/ 	.word	0xffffffff


	//   ....[7]....
        /*02ac*/ 	.word	0xffffffff


	//   ....[8]....
        /*02b0*/ 	.word	0xffffffff


	//   ....[9]....
        /*02b4*/ 	.word	0xffffffff


	//   ....[10]....
        /*02b8*/ 	.word	0xffffffff


	//   ....[11]....
        /*02bc*/ 	.word	0xffffffff


	//----- nvinfo : EIATTR_COOP_GROUP_INSTR_OFFSETS
	.align		4
.L_64:
        /*02c0*/ 	.byte	0x04, 0x28
        /*02c2*/ 	.short	(.L_66 - .L_65)


	//   ....[0]....
.L_65:
        /*02c4*/ 	.word	0x00002f30


	//   ....[1]....
        /*02c8*/ 	.word	0x00003060


	//   ....[2]....
        /*02cc*/ 	.word	0x000030c0


	//   ....[3]....
        /*02d0*/ 	.word	0x00003140


	//   ....[4]....
        /*02d4*/ 	.word	0x000035c0


	//   ....[5]....
        /*02d8*/ 	.word	0x000035e0


	//   ....[6]....
        /*02dc*/ 	.word	0x00003600


	//   ....[7]....
        /*02e0*/ 	.word	0x00003610


	//   ....[8]....
        /*02e4*/ 	.word	0x00003bb0


	//   ....[9]....
        /*02e8*/ 	.word	0x00003bc0


	//   ....[10]....
        /*02ec*/ 	.word	0x00003c10


	//   ....[11]....
        /*02f0*/ 	.word	0x00003c30


	//----- nvinfo : EIATTR_EXIT_INSTR_OFFSETS
	.align		4
.L_66:
        /*02f4*/ 	.byte	0x04, 0x1c
        /*02f6*/ 	.short	(.L_68 - .L_67)


	//   ....[0]....
.L_67:
        /*02f8*/ 	.word	0x00007740


	//   ....[1]....
        /*02fc*/ 	.word	0x00007770


	//----- nvinfo : EIATTR_REQNTID
	.align		4
.L_68:
        /*0300*/ 	.byte	0x04, 0x10
        /*0302*/ 	.short	(.L_70 - .L_69)
.L_69:
        /*0304*/ 	.word	0x00000200
        /*0308*/ 	.word	0x00000001
        /*030c*/ 	.word	0x00000001


	//----- nvinfo : EIATTR_CBANK_PARAM_SIZE
	.align		4
.L_70:
        /*0310*/ 	.byte	0x03, 0x19
        /*0312*/ 	.short	0x0088


	//----- nvinfo : EIATTR_PARAM_CBANK
	.align		4
        /*0314*/ 	.byte	0x04, 0x0a
        /*0316*/ 	.short	(.L_72 - .L_71)
	.align		4
.L_71:
        /*0318*/ 	.word	index@(.nv.constant0.attn_fwd)
        /*031c*/ 	.short	0x0210
        /*031e*/ 	.short	0x0088


	//----- nvinfo : EIATTR_SW_WAR
	.align		4
.L_72:
        /*0320*/ 	.byte	0x04, 0x36
        /*0322*/ 	.short	(.L_74 - .L_73)
.L_73:
        /*0324*/ 	.word	0x00000008
.L_74:


//--------------------- .nv.callgraph             --------------------------
	.section	.nv.callgraph,"",@"SHT_CUDA_CALLGRAPH"
	.align	4
	.sectionentsize	8
	.align		4
        /*0000*/ 	.word	0x00000000
	.align		4
        /*0004*/ 	.word	0xffffffff
	.align		4
        /*0008*/ 	.word	0x00000000
	.align		4
        /*000c*/ 	.word	0xfffffffe
	.align		4
        /*0010*/ 	.word	0x00000000
	.align		4
        /*0014*/ 	.word	0xfffffffd
	.align		4
        /*0018*/ 	.word	0x00000000
	.align		4
        /*001c*/ 	.word	0xfffffffc


//--------------------- .nv.constant4             --------------------------
	.section	.nv.constant4,"a",@progbits
	.align	8
	.align		8
.nv.constant4:
        /*0000*/ 	.dword	_$_str


//--------------------- .text.attn_fwd            --------------------------
	.section	.text.attn_fwd,"ax",@progbits
	.align	128
        .global         attn_fwd
        .type           attn_fwd,@function
        .size           attn_fwd,(.L_x_3 - attn_fwd)
        .other          attn_fwd,@"STO_CUDA_ENTRY STV_DEFAULT"
attn_fwd:
.text.attn_fwd:
[----:B------:R-:W0:Y:S01]  /*0000*/  LDC R1, c[0x0][0x28] ;  /* 0x00000a00ff017b82 */ /* 0x000e220000000800 */
[----:B------:R-:W1:Y:S07]  /*0010*/  S2R R0, SR_CTAID.X ;  /* 0x0000000000007919 */ /* 0x000e6e0000002500 */
[----:B------:R-:W2:Y:S01]  /*0020*/  S2UR UR18, SR_CTAID.Y ;  /* 0x00000000001279c3 */ /* 0x000ea20000002600 */
[----:B------:R-:W-:Y:S01]  /*0030*/  ULDC.64 UR4, c[0x0][0x240] ;  /* 0x0000900000047ab9 */ /* 0x000fe20000000a00 */
[----:B------:R-:W-:Y:S01]  /*0040*/  ULDC.64 UR28, c[0x0][0x208] ;  /* 0x00008200001c7ab9 */ /* 0x000fe20000000a00 */
[----:B------:R-:W1:Y:S01]  /*0050*/  S2R R110, SR_TID.X ;  /* 0x00000000006e7919 */ /* 0x000e620000002100 */
[----:B0-----:R-:W-:-:S04]  /*0060*/  VIADD R1, R1, 0xffffffc8 ;  /* 0xffffffc801017836 */ /* 0x001fc80000000000 */
[----:B------:R-:W0:Y:S08]  /*0070*/  LDC.64 R4, c[0x0][0x210] ;  /* 0x00008400ff047b82 */ /* 0x000e300000000a00 */
[----:B------:R-:W3:Y:S01]  /*0080*/  LDC R41, c[0x0][0x248] ;  /* 0x00009200ff297b82 */ /* 0x000ee20000000800 */
[----:B--2---:R-:W-:Y:S01]  /*0090*/  UIMAD UR4, UR18, UR4, URZ ;  /* 0x00000004120472a4 */ /* 0x004fe2000f8e023f */
[----:B-1----:R-:W-:-:S02]  /*00a0*/  PRMT R3, R110, 0x6540, R0 ;  /* 0x000065406e037816 */ /* 0x002fc40000000000 */
[----:B------:R-:W-:Y:S02]  /*00b0*/  SHF.R.U32.HI R2, RZ, 0x8, R110 ;  /* 0x00000008ff027819 */ /* 0x000fe4000001166e */
[----:B------:R-:W-:Y:S01]  /*00c0*/  LEA.HI R6, R110, 0x2, RZ, 0x18 ;  /* 0x000000026e067811 */ /* 0x000fe200078fc0ff */
[----:B------:R-:W-:Y:S01]  /*00d0*/  IMAD R3, R3, UR5, RZ ;  /* 0x0000000503037c24 */ /* 0x000fe2000f8e02ff */
[----:B------:R-:W-:Y:S01]  /*00e0*/  SGXT.U32 R104, R2, 0x1 ;  /* 0x000000010268781a */ /* 0x000fe20000000000 */
[----:B------:R-:W-:Y:S01]  /*00f0*/  USHF.R.S32.HI UR5, URZ, 0x1f, UR4 ;  /* 0x0000001f3f057899 */ /* 0x000fe20008011404 */
[----:B------:R-:W-:Y:S02]  /*0100*/  LEA.HI R7, R110, 0x6, RZ, 0x18 ;  /* 0x000000066e077811 */ /* 0x000fe400078fc0ff */
[----:B0-----:R-:W-:Y:S01]  /*0110*/  IADD3 R40, P0, P1, R3, UR4, R4 ;  /* 0x0000000403287c10 */ /* 0x001fe2000f91e004 */
[-C--:B---3--:R-:W-:Y:S01]  /*0120*/  IMAD R39, R104, R41.reuse, RZ ;  /* 0x0000002968277224 */ /* 0x088fe200078e02ff */
[----:B------:R-:W-:Y:S01]  /*0130*/  SHF.R.S32.HI R4, RZ, 0x1f, R3 ;  /* 0x0000001fff047819 */ /* 0x000fe20000011403 */
[----:B------:R-:W-:Y:S01]  /*0140*/  IMAD R3, R6, R41, RZ ;  /* 0x0000002906037224 */ /* 0x000fe200078e02ff */
[----:B------:R-:W-:-:S02]  /*0150*/  LEA.HI R6, R110, 0xa, RZ, 0x18 ;  /* 0x0000000a6e067811 */ /* 0x000fc400078fc0ff */
[----:B------:R-:W-:Y:S01]  /*0160*/  IADD3.X R4, R4, UR5, R5, P0, P1 ;  /* 0x0000000504047c10 */ /* 0x000fe200087e2405 */
[-C--:B------:R-:W-:Y:S01]  /*0170*/  IMAD R5, R7, R41.reuse, RZ ;  /* 0x0000002907057224 */ /* 0x080fe200078e02ff */
[C---:B------:R-:W-:Y:S02]  /*0180*/  IADD3 R10, P0, R39.reuse, R40, RZ ;  /* 0x00000028270a7210 */ /* 0x040fe40007f1e0ff */
[----:B------:R-:W-:Y:S01]  /*0190*/  LEA.HI R2, R110, 0xe, RZ, 0x18 ;  /* 0x0000000e6e027811 */ /* 0x000fe200078fc0ff */
[-C--:B------:R-:W-:Y:S01]  /*01a0*/  IMAD R7, R6, R41.reuse, RZ ;  /* 0x0000002906077224 */ /* 0x080fe200078e02ff */
[----:B------:R-:W-:Y:S02]  /*01b0*/  LEA.HI.X.SX32 R11, R39, R4, 0x1, P0 ;  /* 0x00000004270b7211 */ /* 0x000fe400000f0eff */
[-C--:B------:R-:W-:Y:S01]  /*01c0*/  IADD3 R28, P0, R3, R40.reuse, RZ ;  /* 0x00000028031c7210 */ /* 0x080fe20007f1e0ff */
[----:B------:R-:W-:Y:S01]  /*01d0*/  IMAD R9, R2, R41, RZ ;  /* 0x0000002902097224 */ /* 0x000fe200078e02ff */
[----:B------:R-:W-:Y:S01]  /*01e0*/  IADD3 R14, P1, R5, R40, RZ ;  /* 0x00000028050e7210 */ /* 0x000fe20007f3e0ff */
[----:B------:R0:W2:Y:S01]  /*01f0*/  LDG.E.U8 R10, desc[UR28][R10.64] ;  /* 0x0000001c0a0a7981 */ /* 0x0000a2000c1e1100 */
[----:B------:R-:W-:-:S02]  /*0200*/  LEA.HI R6, R110, 0x12, RZ, 0x18 ;  /* 0x000000126e067811 */ /* 0x000fc400078fc0ff */
[----:B------:R-:W-:Y:S02]  /*0210*/  LEA.HI.X.SX32 R29, R3, R4, 0x1, P0 ;  /* 0x00000004031d7211 */ /* 0x000fe400000f0eff */
[----:B------:R-:W-:Y:S02]  /*0220*/  IADD3 R2, P0, R7, R40, RZ ;  /* 0x0000002807027210 */ /* 0x000fe40007f1e0ff */
[----:B------:R-:W-:Y:S01]  /*0230*/  LEA.HI.X.SX32 R15, R5, R4, 0x1, P1 ;  /* 0x00000004050f7211 */ /* 0x000fe200008f0eff */
[----:B------:R-:W-:Y:S01]  /*0240*/  IMAD R5, R6, R41, RZ ;  /* 0x0000002906057224 */ /* 0x000fe200078e02ff */
[----:B------:R-:W-:Y:S01]  /*0250*/  IADD3 R6, P1, R9, R40, RZ ;  /* 0x0000002809067210 */ /* 0x000fe20007f3e0ff */
[----:B------:R-:W3:Y:S01]  /*0260*/  LDG.E.U8 R28, desc[UR28][R28.64] ;  /* 0x0000001c1c1c7981 */ /* 0x000ee2000c1e1100 */
[----:B0-----:R-:W-:Y:S02]  /*0270*/  LEA.HI R11, R110, 0x16, RZ, 0x18 ;  /* 0x000000166e0b7811 */ /* 0x001fe400078fc0ff */
[----:B------:R-:W-:Y:S01]  /*0280*/  LEA.HI.X.SX32 R3, R7, R4, 0x1, P0 ;  /* 0x0000000407037211 */ /* 0x000fe200000f0eff */
[----:B------:R-:W4:Y:S01]  /*0290*/  LDG.E.U8 R14, desc[UR28][R14.64] ;  /* 0x0000001c0e0e7981 */ /* 0x000f22000c1e1100 */
[----:B------:R-:W-:-:S02]  /*02a0*/  IADD3 R20, P0, R5, R40, RZ ;  /* 0x0000002805147210 */ /* 0x000fc40007f1e0ff */
[-C--:B------:R-:W-:Y:S01]  /*02b0*/  LEA.HI.X.SX32 R7, R9, R4.reuse, 0x1, P1 ;  /* 0x0000000409077211 */ /* 0x080fe200008f0eff */
[-C--:B------:R-:W-:Y:S01]  /*02c0*/  IMAD R9, R11, R41.reuse, RZ ;  /* 0x000000290b097224 */ /* 0x080fe200078e02ff */
[----:B------:R-:W-:Y:S01]  /*02d0*/  LEA.HI R8, R110, 0x1a, RZ, 0x18 ;  /* 0x0000001a6e087811 */ /* 0x000fe200078fc0ff */
[----:B------:R0:W5:Y:S01]  /*02e0*/  LDG.E.U8 R19, desc[UR28][R2.64] ;  /* 0x0000001c02137981 */ /* 0x000162000c1e1100 */
[----:B------:R-:W-:Y:S02]  /*02f0*/  LEA.HI.X.SX32 R21, R5, R4, 0x1, P0 ;  /* 0x0000000405157211 */ /* 0x000fe400000f0eff */
[C---:B------:R-:W-:Y:S01]  /*0300*/  IADD3 R12, P0, R9.reuse, R40, RZ ;  /* 0x00000028090c7210 */ /* 0x040fe20007f1e0ff */
[----:B------:R1:W5:Y:S01]  /*0310*/  LDG.E.U8 R5, desc[UR28][R6.64] ;  /* 0x0000001c06057981 */ /* 0x000362000c1e1100 */
[----:B------:R-:W-:Y:S01]  /*0320*/  IMAD R11, R8, R41, RZ ;  /* 0x00000029080b7224 */ /* 0x000fe200078e02ff */
[----:B0-----:R-:W-:Y:S02]  /*0330*/  LEA.HI R2, R110, 0x1e, RZ, 0x18 ;  /* 0x0000001e6e027811 */ /* 0x001fe400078fc0ff */
[----:B------:R-:W5:Y:S01]  /*0340*/  LDG.E.U8 R20, desc[UR28][R20.64] ;  /* 0x0000001c14147981 */ /* 0x000f62000c1e1100 */
[----:B------:R-:W-:-:S02]  /*0350*/  LEA.HI.X.SX32 R13, R9, R4, 0x1, P0 ;  /* 0x00000004090d7211 */ /* 0x000fc400000f0eff */
[----:B-1----:R-:W-:Y:S01]  /*0360*/  LEA.HI R6, R110, 0x22, RZ, 0x18 ;  /* 0x000000226e067811 */ /* 0x002fe200078fc0ff */
[-C--:B------:R-:W-:Y:S01]  /*0370*/  IMAD R3, R2, R41.reuse, RZ ;  /* 0x0000002902037224 */ /* 0x080fe200078e02ff */
[----:B------:R-:W-:Y:S01]  /*0380*/  LEA.HI R2, R110, 0x26, RZ, 0x18 ;  /* 0x000000266e027811 */ /* 0x000fe200078fc0ff */
[----:B------:R0:W5:Y:S01]  /*0390*/  LDG.E.U8 R12, desc[UR28][R12.64] ;  /* 0x0000001c0c0c7981 */ /* 0x000162000c1e1100 */
[-C--:B------:R-:W-:Y:S01]  /*03a0*/  IADD3 R22, P1, R11, R40.reuse, RZ ;  /* 0x000000280b167210 */ /* 0x080fe20007f3e0ff */
[-C--:B------:R-:W-:Y:S01]  /*03b0*/  IMAD R9, R6, R41.reuse, RZ ;  /* 0x0000002906097224 */ /* 0x080fe200078e02ff */
[----:B------:R-:W-:Y:S01]  /*03c0*/  IADD3 R6, P0, R3, R40, RZ ;  /* 0x0000002803067210 */ /* 0x000fe20007f1e0ff */
[----:B------:R-:W-:Y:S01]  /*03d0*/  IMAD R15, R2, R41, RZ ;  /* 0x00000029020f7224 */ /* 0x000fe200078e02ff */
[----:B------:R-:W-:Y:S02]  /*03e0*/  LEA.HI.X.SX32 R23, R11, R4, 0x1, P1 ;  /* 0x000000040b177211 */ /* 0x000fe400008f0eff */
[----:B------:R-:W-:-:S02]  /*03f0*/  IADD3 R2, P1, R9, R40, RZ ;  /* 0x0000002809027210 */ /* 0x000fc40007f3e0ff */
[-C--:B------:R-:W-:Y:S01]  /*0400*/  LEA.HI.X.SX32 R7, R3, R4.reuse, 0x1, P0 ;  /* 0x0000000403077211 */ /* 0x080fe200000f0eff */
[----:B------:R-:W5:Y:S01]  /*0410*/  LDG.E.U8 R22, desc[UR28][R22.64] ;  /* 0x0000001c16167981 */ /* 0x000f62000c1e1100 */
[----:B------:R-:W-:Y:S02]  /*0420*/  LEA.HI.X.SX32 R3, R9, R4, 0x1, P1 ;  /* 0x0000000409037211 */ /* 0x000fe400008f0eff */
[----:B0-----:R-:W-:Y:S01]  /*0430*/  LEA.HI R13, R110, 0x2a, RZ, 0x18 ;  /* 0x0000002a6e0d7811 */ /* 0x001fe200078fc0ff */
[----:B------:R-:W5:Y:S01]  /*0440*/  LDG.E.U8 R11, desc[UR28][R6.64] ;  /* 0x0000001c060b7981 */ /* 0x000f62000c1e1100 */
[----:B------:R-:W-:-:S03]  /*0450*/  IADD3 R8, P0, R15, R40, RZ ;  /* 0x000000280f087210 */ /* 0x000fc60007f1e0ff */
[----:B------:R0:W5:Y:S01]  /*0460*/  LDG.E.U8 R3, desc[UR28][R2.64] ;  /* 0x0000001c02037981 */ /* 0x000162000c1e1100 */
[C---:B------:R-:W-:Y:S01]  /*0470*/  LEA.HI R16, R110.reuse, 0x2e, RZ, 0x18 ;  /* 0x0000002e6e107811 */ /* 0x040fe200078fc0ff */
[-C--:B------:R-:W-:Y:S01]  /*0480*/  IMAD R13, R13, R41.reuse, RZ ;  /* 0x000000290d0d7224 */ /* 0x080fe200078e02ff */
[----:B------:R-:W-:Y:S02]  /*0490*/  LEA.HI.X.SX32 R9, R15, R4, 0x1, P0 ;  /* 0x000000040f097211 */ /* 0x000fe400000f0eff */
[----:B0-----:R-:W-:Y:S01]  /*04a0*/  LEA.HI R2, R110, 0x32, RZ, 0x18 ;  /* 0x000000326e027811 */ /* 0x001fe200078fc0ff */
[-C--:B------:R-:W-:Y:S02]  /*04b0*/  IMAD R15, R16, R41.reuse, RZ ;  /* 0x00000029100f7224 */ /* 0x080fe400078e02ff */
[----:B------:R0:W5:Y:S02]  /*04c0*/  LDG.E.U8 R29, desc[UR28][R8.64] ;  /* 0x0000001c081d7981 */ /* 0x000164000c1e1100 */
[----:B------:R-:W-:Y:S01]  /*04d0*/  IMAD R23, R2, R41, RZ ;  /* 0x0000002902177224 */ /* 0x000fe200078e02ff */
[----:B------:R-:W-:-:S02]  /*04e0*/  LEA.HI R2, R110, 0x3a, RZ, 0x18 ;  /* 0x0000003a6e027811 */ /* 0x000fc400078fc0ff */
[-C--:B------:R-:W-:Y:S02]  /*04f0*/  IADD3 R16, P0, R13, R40.reuse, RZ ;  /* 0x000000280d107210 */ /* 0x080fe40007f1e0ff */
[----:B------:R-:W-:Y:S01]  /*0500*/  IADD3 R6, P1, R15, R40, RZ ;  /* 0x000000280f067210 */ /* 0x000fe20007f3e0ff */
[----:B0-----:R-:W-:Y:S01]  /*0510*/  IMAD R9, R2, R41, RZ ;  /* 0x0000002902097224 */ /* 0x001fe200078e02ff */
[C---:B------:R-:W-:Y:S02]  /*0520*/  LEA.HI R2, R110.reuse, 0x3e, RZ, 0x18 ;  /* 0x0000003e6e027811 */ /* 0x040fe400078fc0ff */
[----:B------:R-:W-:Y:S02]  /*0530*/  LEA.HI R18, R110, 0x36, RZ, 0x18 ;  /* 0x000000366e127811 */ /* 0x000fe400078fc0ff */
[----:B------:R-:W-:Y:S02]  /*0540*/  LEA.HI.X.SX32 R17, R13, R4, 0x1, P0 ;  /* 0x000000040d117211 */ /* 0x000fe400000f0eff */
[----:B------:R-:W-:-:S02]  /*0550*/  IADD3 R24, P0, R23, R40, RZ ;  /* 0x0000002817187210 */ /* 0x000fc40007f1e0ff */
[-C--:B------:R-:W-:Y:S01]  /*0560*/  LEA.HI.X.SX32 R7, R15, R4.reuse, 0x1, P1 ;  /* 0x000000040f077211 */ /* 0x080fe200008f0eff */
[-C--:B------:R-:W-:Y:S01]  /*0570*/  IMAD R15, R2, R41.reuse, RZ ;  /* 0x00000029020f7224 */ /* 0x080fe200078e02ff */
[----:B------:R-:W-:Y:S01]  /*0580*/  LEA.HI.X.SX32 R25, R23, R4, 0x1, P0 ;  /* 0x0000000417197211 */ /* 0x000fe200000f0eff */
[-C--:B------:R-:W-:Y:S01]  /*0590*/  IMAD R13, R18, R41.reuse, RZ ;  /* 0x00000029120d7224 */ /* 0x080fe200078e02ff */
[----:B------:R-:W-:Y:S01]  /*05a0*/  LEA.HI R2, R110, 0x46, RZ, 0x18 ;  /* 0x000000466e027811 */ /* 0x000fe200078fc0ff */
[----:B------:R0:W5:Y:S01]  /*05b0*/  LDG.E.U8 R27, desc[UR28][R6.64] ;  /* 0x0000001c061b7981 */ /* 0x000162000c1e1100 */
[-C--:B------:R-:W-:Y:S02]  /*05c0*/  IADD3 R8, P0, R9, R40.reuse, RZ ;  /* 0x0000002809087210 */ /* 0x080fe40007f1e0ff */
[----:B------:R-:W-:Y:S01]  /*05d0*/  IADD3 R30, P1, R13, R40, RZ ;  /* 0x000000280d1e7210 */ /* 0x000fe20007f3e0ff */
[----:B------:R-:W-:Y:S01]  /*05e0*/  IMAD R23, R2, R41, RZ ;  /* 0x0000002902177224 */ /* 0x000fe200078e02ff */
[----:B------:R-:W-:Y:S01]  /*05f0*/  LEA.HI.X.SX32 R9, R9, R4, 0x1, P0 ;  /* 0x0000000409097211 */ /* 0x000fe200000f0eff */
[----:B------:R1:W5:Y:S01]  /*0600*/  LDG.E.U8 R21, desc[UR28][R16.64] ;  /* 0x0000001c10157981 */ /* 0x000362000c1e1100 */
[----:B------:R-:W-:-:S02]  /*0610*/  LEA.HI R2, R110, 0x4e, RZ, 0x18 ;  /* 0x0000004e6e027811 */ /* 0x000fc400078fc0ff */
[----:B0-----:R-:W-:Y:S01]  /*0620*/  IADD3 R6, P0, R15, R40, RZ ;  /* 0x000000280f067210 */ /* 0x001fe20007f1e0ff */
[----:B------:R-:W5:Y:S01]  /*0630*/  LDG.E.U8 R24, desc[UR28][R24.64] ;  /* 0x0000001c18187981 */ /* 0x000f62000c1e1100 */
[-C--:B------:R-:W-:Y:S02]  /*0640*/  LEA.HI.X.SX32 R31, R13, R4.reuse, 0x1, P1 ;  /* 0x000000040d1f7211 */ /* 0x080fe400008f0eff */
[----:B-1----:R-:W-:Y:S01]  /*0650*/  LEA.HI R16, R110, 0x42, RZ, 0x18 ;  /* 0x000000426e107811 */ /* 0x002fe200078fc0ff */
[----:B------:R0:W5:Y:S01]  /*0660*/  LDG.E.U8 R13, desc[UR28][R8.64] ;  /* 0x0000001c080d7981 */ /* 0x000162000c1e1100 */
[----:B------:R-:W-:Y:S02]  /*0670*/  LEA.HI.X.SX32 R7, R15, R4, 0x1, P0 ;  /* 0x000000040f077211 */ /* 0x000fe400000f0eff */
[----:B------:R-:W-:Y:S01]  /*0680*/  IADD3 R32, P0, R23, R40, RZ ;  /* 0x0000002817207210 */ /* 0x000fe20007f1e0ff */
[-C--:B------:R-:W-:Y:S01]  /*0690*/  IMAD R17, R16, R41.reuse, RZ ;  /* 0x0000002910117224 */ /* 0x080fe200078e02ff */
[----:B------:R-:W-:Y:S01]  /*06a0*/  LEA.HI R18, R110, 0x4a, RZ, 0x18 ;  /* 0x0000004a6e127811 */ /* 0x000fe200078fc0ff */
[----:B------:R-:W5:Y:S01]  /*06b0*/  LDG.E.U8 R30, desc[UR28][R30.64] ;  /* 0x0000001c1e1e7981 */ /* 0x000f62000c1e1100 */
[----:B0-----:R-:W-:Y:S01]  /*06c0*/  IMAD R9, R2, R41, RZ ;  /* 0x0000002902097224 */ /* 0x001fe200078e02ff */
[----:B------:R-:W-:-:S02]  /*06d0*/  LEA.HI R2, R110, 0x52, RZ, 0x18 ;  /* 0x000000526e027811 */ /* 0x000fc400078fc0ff */
[----:B------:R-:W-:Y:S01]  /*06e0*/  LEA.HI.X.SX32 R33, R23, R4, 0x1, P0 ;  /* 0x0000000417217211 */ /* 0x000fe200000f0eff */
[-C--:B------:R-:W-:Y:S01]  /*06f0*/  IMAD R15, R18, R41.reuse, RZ ;  /* 0x00000029120f7224 */ /* 0x080fe200078e02ff */
[-C--:B------:R-:W-:Y:S01]  /*0700*/  IADD3 R36, P0, R9, R40.reuse, RZ ;  /* 0x0000002809247210 */ /* 0x080fe20007f1e0ff */
[----:B------:R0:W5:Y:S01]  /*0710*/  LDG.E.U8 R31, desc[UR28][R6.64] ;  /* 0x0000001c061f7981 */ /* 0x000162000c1e1100 */
[----:B------:R-:W-:Y:S02]  /*0720*/  IADD3 R16, P1, R17, R40, RZ ;  /* 0x0000002811107210 */ /* 0x000fe40007f3e0ff */
[-C--:B------:R-:W-:Y:S01]  /*0730*/  LEA.HI.X.SX32 R37, R9, R4.reuse, 0x1, P0 ;  /* 0x0000000409257211 */ /* 0x080fe200000f0eff */
[----:B------:R-:W5:Y:S01]  /*0740*/  LDG.E.U8 R26, desc[UR28][R32.64] ;  /* 0x0000001c201a7981 */ /* 0x000f62000c1e1100 */
[----:B------:R-:W-:Y:S02]  /*0750*/  LEA.HI.X.SX32 R17, R17, R4, 0x1, P1 ;  /* 0x0000000411117211 */ /* 0x000fe400008f0eff */
[----:B0-----:R-:W-:Y:S01]  /*0760*/  LEA.HI R6, R110, 0x56, RZ, 0x18 ;  /* 0x000000566e067811 */ /* 0x001fe200078fc0ff */
[-C--:B------:R-:W-:Y:S01]  /*0770*/  IMAD R7, R2, R41.reuse, RZ ;  /* 0x0000002902077224 */ /* 0x080fe200078e02ff */
[-C--:B------:R-:W-:Y:S01]  /*0780*/  IADD3 R34, P1, R15, R40.reuse, RZ ;  /* 0x000000280f227210 */ /* 0x080fe20007f3e0ff */
[----:B------:R0:W5:Y:S01]  /*0790*/  LDG.E.U8 R16, desc[UR28][R16.64] ;  /* 0x0000001c10107981 */ /* 0x000162000c1e1100 */
[----:B------:R-:W-:Y:S01]  /*07a0*/  LEA.HI R2, R110, 0x5a, RZ, 0x18 ;  /* 0x0000005a6e027811 */ /* 0x000fe200078fc0ff */
[-C--:B------:R-:W-:Y:S01]  /*07b0*/  IMAD R9, R6, R41.reuse, RZ ;  /* 0x0000002906097224 */ /* 0x080fe200078e02ff */
[----:B------:R-:W-:Y:S01]  /*07c0*/  IADD3 R6, P0, R7, R40, RZ ;  /* 0x0000002807067210 */ /* 0x000fe20007f1e0ff */
[----:B------:R1:W5:Y:S01]  /*07d0*/  LDG.E.U8 R23, desc[UR28][R36.64] ;  /* 0x0000001c24177981 */ /* 0x000362000c1e1100 */
[-C--:B------:R-:W-:Y:S01]  /*07e0*/  LEA.HI.X.SX32 R35, R15, R4.reuse, 0x1, P1 ;  /* 0x000000040f237211 */ /* 0x080fe200008f0eff */
[----:B------:R-:W-:Y:S01]  /*07f0*/  IMAD R15, R2, R41, RZ ;  /* 0x00000029020f7224 */ /* 0x000fe200078e02ff */
[----:B------:R-:W-:-:S02]  /*0800*/  LEA.HI.X.SX32 R7, R7, R4, 0x1, P0 ;  /* 0x0000000407077211 */ /* 0x000fc400000f0eff */
[C---:B------:R-:W-:Y:S01]  /*0810*/  LEA.HI R2, R110.reuse, 0x62, RZ, 0x18 ;  /* 0x000000626e027811 */ /* 0x040fe200078fc0ff */
[----:B------:R-:W5:Y:S01]  /*0820*/  LDG.E.U8 R25, desc[UR28][R34.64] ;  /* 0x0000001c22197981 */ /* 0x000f62000c1e1100 */
[----:B0-----:R-:W-:Y:S02]  /*0830*/  LEA.HI R17, R110, 0x5e, RZ, 0x18 ;  /* 0x0000005e6e117811 */ /* 0x001fe400078fc0ff */
[-C--:B------:R-:W-:Y:S01]  /*0840*/  IADD3 R8, P1, R9, R40.reuse, RZ ;  /* 0x0000002809087210 */ /* 0x080fe20007f3e0ff */
[----:B------:R0:W5:Y:S01]  /*0850*/  LDG.E.U8 R7, desc[UR28][R6.64] ;  /* 0x0000001c06077981 */ /* 0x000162000c1e1100 */
[----:B------:R-:W-:Y:S01]  /*0860*/  IADD3 R32, P0, R15, R40, RZ ;  /* 0x000000280f207210 */ /* 0x000fe20007f1e0ff */
[-C--:B-1----:R-:W-:Y:S01]  /*0870*/  IMAD R37, R2, R41.reuse, RZ ;  /* 0x0000002902257224 */ /* 0x082fe200078e02ff */
[----:B------:R-:W-:Y:S01]  /*0880*/  LEA.HI R2, R110, 0x6a, RZ, 0x18 ;  /* 0x0000006a6e027811 */ /* 0x000fe200078fc0ff */
[----:B------:R-:W-:Y:S01]  /*0890*/  IMAD R17, R17, R41, RZ ;  /* 0x0000002911117224 */ /* 0x000fe200078e02ff */
[----:B------:R-:W-:-:S02]  /*08a0*/  LEA.HI.X.SX32 R9, R9, R4, 0x1, P1 ;  /* 0x0000000409097211 */ /* 0x000fc400008f0eff */
[----:B0-----:R-:W-:Y:S02]  /*08b0*/  LEA.HI R6, R110, 0x66, RZ, 0x18 ;  /* 0x000000666e067811 */ /* 0x001fe400078fc0ff */
[----:B------:R-:W-:Y:S01]  /*08c0*/  LEA.HI.X.SX32 R33, R15, R4, 0x1, P0 ;  /* 0x000000040f217211 */ /* 0x000fe200000f0eff */
[-C--:B------:R-:W-:Y:S01]  /*08d0*/  IMAD R45, R2, R41.reuse, RZ ;  /* 0x00000029022d7224 */ /* 0x080fe200078e02ff */
[-C--:B------:R-:W-:Y:S01]  /*08e0*/  IADD3 R36, P0, R37, R40.reuse, RZ ;  /* 0x0000002825247210 */ /* 0x080fe20007f1e0ff */
[----:B------:R-:W-:Y:S01]  /*08f0*/  IMAD R43, R6, R41, RZ ;  /* 0x00000029062b7224 */ /* 0x000fe200078e02ff */
[----:B------:R-:W-:Y:S01]  /*0900*/  IADD3 R34, P1, R17, R40, RZ ;  /* 0x0000002811227210 */ /* 0x000fe20007f3e0ff */
[----:B------:R0:W5:Y:S01]  /*0910*/  LDG.E.U8 R18, desc[UR28][R8.64] ;  /* 0x0000001c08127981 */ /* 0x000162000c1e1100 */
[----:B------:R-:W-:Y:S02]  /*0920*/  LEA.HI R105, R110, 0x6e, RZ, 0x18 ;  /* 0x0000006e6e697811 */ /* 0x000fe400078fc0ff */
[----:B------:R-:W-:-:S02]  /*0930*/  LEA.HI.X.SX32 R37, R37, R4, 0x1, P0 ;  /* 0x0000000425257211 */ /* 0x000fc400000f0eff */
[----:B------:R-:W-:Y:S01]  /*0940*/  LEA.HI.X.SX32 R35, R17, R4, 0x1, P1 ;  /* 0x0000000411237211 */ /* 0x000fe200008f0eff */
[-C--:B------:R-:W-:Y:S01]  /*0950*/  IMAD R47, R105, R41.reuse, RZ ;  /* 0x00000029692f7224 */ /* 0x080fe200078e02ff */
[----:B------:R1:W5:Y:S01]  /*0960*/  LDG.E.U8 R17, desc[UR28][R32.64] ;  /* 0x0000001c20117981 */ /* 0x000362000c1e1100 */
[C---:B------:R-:W-:Y:S02]  /*0970*/  LEA.HI R38, R110.reuse, 0x76, RZ, 0x18 ;  /* 0x000000766e267811 */ /* 0x040fe400078fc0ff */
[C---:B0-----:R-:W-:Y:S01]  /*0980*/  IADD3 R8, P0, R43.reuse, R40, RZ ;  /* 0x000000282b087210 */ /* 0x041fe20007f1e0ff */
[----:B------:R0:W5:Y:S01]  /*0990*/  LDG.E.U8 R15, desc[UR28][R34.64] ;  /* 0x0000001c220f7981 */ /* 0x000162000c1e1100 */
[----:B------:R-:W-:Y:S02]  /*09a0*/  LEA.HI R6, R110, 0x72, RZ, 0x18 ;  /* 0x000000726e067811 */ /* 0x000fe400078fc0ff */
[----:B------:R-:W-:Y:S01]  /*09b0*/  LEA.HI.X.SX32 R9, R43, R4, 0x1, P0 ;  /* 0x000000042b097211 */ /* 0x000fe200000f0eff */
[----:B------:R0:W5:Y:S01]  /*09c0*/  LDG.E.U8 R2, desc[UR28][R36.64] ;  /* 0x0000001c24027981 */ /* 0x000162000c1e1100 */
[----:B-1----:R-:W-:Y:S01]  /*09d0*/  IADD3 R32, P1, R45, R40, RZ ;  /* 0x000000282d207210 */ /* 0x002fe20007f3e0ff */
[----:B------:R-:W-:-:S03]  /*09e0*/  IMAD R43, R6, R41, RZ ;  /* 0x00000029062b7224 */ /* 0x000fc600078e02ff */
[----:B------:R-:W5:Y:S01]  /*09f0*/  LDG.E.U8 R9, desc[UR28][R8.64] ;  /* 0x0000001c08097981 */ /* 0x000f62000c1e1100 */
[----:B------:R-:W-:Y:S02]  /*0a00*/  LEA.HI.X.SX32 R33, R45, R4, 0x1, P1 ;  /* 0x000000042d217211 */ /* 0x000fe400008f0eff */
[----:B0-----:R-:W-:Y:S01]  /*0a10*/  IADD3 R34, P0, R47, R40, RZ ;  /* 0x000000282f227210 */ /* 0x001fe20007f1e0ff */
[----:B------:R-:W-:-:S03]  /*0a20*/  IMAD R37, R38, R41, RZ ;  /* 0x0000002926257224 */ /* 0x000fc600078e02ff */
[----:B------:R-:W-:Y:S01]  /*0a30*/  LEA.HI.X.SX32 R35, R47, R4, 0x1, P0 ;  /* 0x000000042f237211 */ /* 0x000fe200000f0eff */
[----:B------:R-:W-:Y:S01]  /*0a40*/  IMAD R39, R41, 0x4, R39 ;  /* 0x0000000429277824 */ /* 0x000fe200078e0227 */
[----:B------:R0:W5:Y:S01]  /*0a50*/  LDG.E.U8 R8, desc[UR28][R32.64] ;  /* 0x0000001c20087981 */ /* 0x000162000c1e1100 */
[----:B------:R-:W-:-:S03]  /*0a60*/  IADD3 R42, P1, R43, R40, RZ ;  /* 0x000000282b2a7210 */ /* 0x000fc60007f3e0ff */
[----:B------:R1:W5:Y:S01]  /*0a70*/  LDG.E.U8 R6, desc[UR28][R34.64] ;  /* 0x0000001c22067981 */ /* 0x000362000c1e1100 */
[----:B0-----:R-:W-:-:S04]  /*0a80*/  IADD3 R32, P0, R37, R40, RZ ;  /* 0x0000002825207210 */ /* 0x001fc80007f1e0ff */
[----:B------:R-:W-:Y:S01]  /*0a90*/  LEA.HI.X.SX32 R33, R37, R4, 0x1, P0 ;  /* 0x0000000425217211 */ /* 0x000fe200000f0eff */
[----:B------:R-:W-:Y:S01]  /*0aa0*/  IMAD R37, R41, 0x4, R39 ;  /* 0x0000000429257824 */ /* 0x000fe200078e0227 */
[----:B------:R-:W-:Y:S02]  /*0ab0*/  IADD3 R44, P0, R39, R40, RZ ;  /* 0x00000028272c7210 */ /* 0x000fe40007f1e0ff */
[-C--:B------:R-:W-:Y:S02]  /*0ac0*/  LEA.HI.X.SX32 R43, R43, R4.reuse, 0x1, P1 ;  /* 0x000000042b2b7211 */ /* 0x080fe400008f0eff */
[----:B------:R-:W-:Y:S01]  /*0ad0*/  LEA.HI.X.SX32 R45, R39, R4, 0x1, P0 ;  /* 0x00000004272d7211 */ /* 0x000fe200000f0eff */
[----:B------:R-:W-:Y:S01]  /*0ae0*/  IMAD R39, R41, 0x4, R37 ;  /* 0x0000000429277824 */ /* 0x000fe200078e0225 */
[C---:B------:R-:W-:Y:S01]  /*0af0*/  IADD3 R36, P0, R37.reuse, R40, RZ ;  /* 0x0000002825247210 */ /* 0x040fe20007f1e0ff */
[----:B------:R-:W5:Y:S03]  /*0b00*/  LDG.E.U8 R42, desc[UR28][R42.64] ;  /* 0x0000001c2a2a7981 */ /* 0x000f66000c1e1100 */
[----:B------:R-:W-:Y:S01]  /*0b10*/  LEA.HI.X.SX32 R37, R37, R4, 0x1, P0 ;  /* 0x0000000425257211 */ /* 0x000fe200000f0eff */
[----:B-1----:R-:W-:Y:S01]  /*0b20*/  IMAD R35, R41, 0x4, R39 ;  /* 0x0000000429237824 */ /* 0x002fe200078e0227 */
[----:B------:R-:W3:Y:S04]  /*0b30*/  LDG.E.U8 R44, desc[UR28][R44.64] ;  /* 0x0000001c2c2c7981 */ /* 0x000ee8000c1e1100 */
[----:B------:R0:W5:Y:S04]  /*0b40*/  LDG.E.U8 R43, desc[UR28][R32.64] ;  /* 0x0000001c202b7981 */ /* 0x000168000c1e1100 */
[----:B------:R1:W4:Y:S01]  /*0b50*/  LDG.E.U8 R45, desc[UR28][R36.64] ;  /* 0x0000001c242d7981 */ /* 0x000322000c1e1100 */
[----:B0-----:R-:W-:-:S04]  /*0b60*/  IADD3 R32, P0, R39, R40, RZ ;  /* 0x0000002827207210 */ /* 0x001fc80007f1e0ff */
[----:B------:R-:W-:Y:S01]  /*0b70*/  LEA.HI.X.SX32 R33, R39, R4, 0x1, P0 ;  /* 0x0000000427217211 */ /* 0x000fe200000f0eff */
[----:B------:R-:W-:Y:S01]  /*0b80*/  IMAD R39, R41, 0x4, R35 ;  /* 0x0000000429277824 */ /* 0x000fe200078e0223 */
[----:B------:R-:W-:-:S03]  /*0b90*/  IADD3 R34, P0, R35, R40, RZ ;  /* 0x0000002823227210 */ /* 0x000fc60007f1e0ff */
[----:B------:R-:W-:Y:S01]  /*0ba0*/  IMAD R49, R41, 0x4, R39 ;  /* 0x0000000429317824 */ /* 0x000fe200078e0227 */
[----:B------:R-:W-:Y:S01]  /*0bb0*/  LEA.HI.X.SX32 R35, R35, R4, 0x1, P0 ;  /* 0x0000000423237211 */ /* 0x000fe200000f0eff */
[----:B------:R-:W5:Y:S01]  /*0bc0*/  LDG.E.U8 R46, desc[UR28][R32.64] ;  /* 0x0000001c202e7981 */ /* 0x000f62000c1e1100 */
[----:B-1----:R-:W-:Y:S01]  /*0bd0*/  IADD3 R36, P0, R39, R40, RZ ;  /* 0x0000002827247210 */ /* 0x002fe20007f1e0ff */
[----:B------:R-:W-:Y:S02]  /*0be0*/  IMAD R51, R41, 0x4, R49 ;  /* 0x0000000429337824 */ /* 0x000fe400078e0231 */
[----:B------:R0:W5:Y:S01]  /*0bf0*/  LDG.E.U8 R47, desc[UR28][R34.64] ;  /* 0x0000001c222f7981 */ /* 0x000162000c1e1100 */
[----:B------:R-:W-:Y:S01]  /*0c00*/  LEA.HI.X.SX32 R37, R39, R4, 0x1, P0 ;  /* 0x0000000427257211 */ /* 0x000fe200000f0eff */
[----:B------:R-:W-:-:S04]  /*0c10*/  IMAD R39, R41, 0x4, R51 ;  /* 0x0000000429277824 */ /* 0x000fc800078e0233 */
[----:B------:R1:W5:Y:S01]  /*0c20*/  LDG.E.U8 R48, desc[UR28][R36.64] ;  /* 0x0000001c24307981 */ /* 0x000362000c1e1100 */
[-C--:B0-----:R-:W-:Y:S02]  /*0c30*/  IADD3 R34, P0, R51, R40.reuse, RZ ;  /* 0x0000002833227210 */ /* 0x081fe40007f1e0ff */
[----:B------:R-:W-:Y:S02]  /*0c40*/  IADD3 R32, P1, R49, R40, RZ ;  /* 0x0000002831207210 */ /* 0x000fe40007f3e0ff */
[----:B------:R-:W-:Y:S01]  /*0c50*/  LEA.HI.X.SX32 R35, R51, R4, 0x1, P0 ;  /* 0x0000000433237211 */ /* 0x000fe200000f0eff */
[----:B------:R-:W-:Y:S01]  /*0c60*/  IMAD R51, R41, 0x4, R39 ;  /* 0x0000000429337824 */ /* 0x000fe200078e0227 */
[----:B-1----:R-:W-:Y:S02]  /*0c70*/  IADD3 R36, P0, R39, R40, RZ ;  /* 0x0000002827247210 */ /* 0x002fe40007f1e0ff */
[-C--:B------:R-:W-:Y:S01]  /*0c80*/  LEA.HI.X.SX32 R33, R49, R4.reuse, 0x1, P1 ;  /* 0x0000000431217211 */ /* 0x080fe200008f0eff */
[----:B------:R0:W5:Y:S01]  /*0c90*/  LDG.E.U8 R50, desc[UR28][R34.64] ;  /* 0x0000001c22327981 */ /* 0x000162000c1e1100 */
[----:B------:R-:W-:Y:S01]  /*0ca0*/  LEA.HI.X.SX32 R37, R39, R4, 0x1, P0 ;  /* 0x0000000427257211 */ /* 0x000fe200000f0eff */
[----:B------:R-:W-:-:S02]  /*0cb0*/  IMAD R39, R41, 0x4, R51 ;  /* 0x0000000429277824 */ /* 0x000fc400078e0233 */
[----:B------:R1:W5:Y:S02]  /*0cc0*/  LDG.E.U8 R49, desc[UR28][R32.64] ;  /* 0x0000001c20317981 */ /* 0x000364000c1e1100 */
[----:B------:R-:W-:Y:S01]  /*0cd0*/  IMAD R53, R41, 0x4, R39 ;  /* 0x0000000429357824 */ /* 0x000fe200078e0227 */
[-C--:B0-----:R-:W-:Y:S02]  /*0ce0*/  IADD3 R34, P0, R51, R40.reuse, RZ ;  /* 0x0000002833227210 */ /* 0x081fe40007f1e0ff */
[----:B-1----:R-:W-:Y:S02]  /*0cf0*/  IADD3 R32, P1, R39, R40, RZ ;  /* 0x0000002827207210 */ /* 0x002fe40007f3e0ff */
[-C--:B------:R-:W-:Y:S02]  /*0d00*/  LEA.HI.X.SX32 R35, R51, R4.reuse, 0x1, P0 ;  /* 0x0000000433237211 */ /* 0x080fe400000f0eff */
[----:B------:R0:W5:Y:S01]  /*0d10*/  LDG.E.U8 R51, desc[UR28][R36.64] ;  /* 0x0000001c24337981 */ /* 0x000162000c1e1100 */
[----:B------:R-:W-:Y:S01]  /*0d20*/  LEA.HI.X.SX32 R33, R39, R4, 0x1, P1 ;  /* 0x0000000427217211 */ /* 0x000fe200008f0eff */
[----:B------:R-:W-:-:S02]  /*0d30*/  IMAD R39, R41, 0x4, R53 ;  /* 0x0000000429277824 */ /* 0x000fc400078e0235 */
[----:B------:R1:W5:Y:S01]  /*0d40*/  LDG.E.U8 R52, desc[UR28][R34.64] ;  /* 0x0000001c22347981 */ /* 0x000362000c1e1100 */
[----:B0-----:R-:W-:Y:S01]  /*0d50*/  IADD3 R36, P0, R53, R40, RZ ;  /* 0x0000002835247210 */ /* 0x001fe20007f1e0ff */
[----:B------:R-:W-:-:S03]  /*0d60*/  IMAD R55, R41, 0x4, R39 ;  /* 0x0000000429377824 */ /* 0x000fc600078e0227 */
[----:B------:R-:W-:Y:S02]  /*0d70*/  LEA.HI.X.SX32 R37, R53, R4, 0x1, P0 ;  /* 0x0000000435257211 */ /* 0x000fe400000f0eff */
[C---:B-1----:R-:W-:Y:S01]  /*0d80*/  IADD3 R34, P0, R39.reuse, R40, RZ ;  /* 0x0000002827227210 */ /* 0x042fe20007f1e0ff */
[----:B------:R0:W5:Y:S03]  /*0d90*/  LDG.E.U8 R53, desc[UR28][R32.64] ;  /* 0x0000001c20357981 */ /* 0x000166000c1e1100 */
[----:B------:R-:W-:Y:S01]  /*0da0*/  LEA.HI.X.SX32 R35, R39, R4, 0x1, P0 ;  /* 0x0000000427237211 */ /* 0x000fe200000f0eff */
[C---:B------:R-:W-:Y:S01]  /*0db0*/  IMAD R39, R41.reuse, 0x4, R55 ;  /* 0x0000000429277824 */ /* 0x040fe200078e0237 */
[----:B------:R1:W5:Y:S03]  /*0dc0*/  LDG.E.U8 R54, desc[UR28][R36.64] ;  /* 0x0000001c24367981 */ /* 0x000366000c1e1100 */
[----:B------:R-:W-:Y:S01]  /*0dd0*/  IMAD R57, R41, 0x4, R39 ;  /* 0x0000000429397824 */ /* 0x000fe200078e0227 */
[----:B0-----:R-:W-:-:S02]  /*0de0*/  IADD3 R32, P1, R39, R40, RZ ;  /* 0x0000002827207210 */ /* 0x001fc40007f3e0ff */
[----:B-1----:R-:W-:Y:S02]  /*0df0*/  IADD3 R36, P0, R55, R40, RZ ;  /* 0x0000002837247210 */ /* 0x002fe40007f1e0ff */
[-C--:B------:R-:W-:Y:S02]  /*0e00*/  LEA.HI.X.SX32 R33, R39, R4.reuse, 0x1, P1 ;  /* 0x0000000427217211 */ /* 0x080fe400008f0eff */
[----:B------:R-:W-:Y:S01]  /*0e10*/  LEA.HI.X.SX32 R37, R55, R4, 0x1, P0 ;  /* 0x0000000437257211 */ /* 0x000fe200000f0eff */
[----:B------:R-:W-:Y:S01]  /*0e20*/  IMAD R39, R41, 0x4, R57 ;  /* 0x0000000429277824 */ /* 0x000fe200078e0239 */
[----:B------:R0:W5:Y:S04]  /*0e30*/  LDG.E.U8 R55, desc[UR28][R34.64] ;  /* 0x0000001c22377981 */ /* 0x000168000c1e1100 */
        /* <DEDUP_REMOVED lines=42> */
[----:B0-----:R-:W-:-:S03]  /*10e0*/  IADD3 R32, P0, R67, R40, RZ ;  /* 0x0000002843207210 */ /* 0x001fc60007f1e0ff */
[----:B------:R-:W-:Y:S01]  /*10f0*/  IMAD R71, R41, 0x4, R69 ;  /* 0x0000000429477824 */ /* 0x000fe200078e0245 */
[----:B------:R-:W-:Y:S02]  /*1100*/  LEA.HI.X.SX32 R33, R67, R4, 0x1, P0 ;  /* 0x0000000443217211 */ /* 0x000fe400000f0eff */
[----:B-1----:R-:W-:Y:S01]  /*1110*/  IADD3 R34, P0, R39, R40, RZ ;  /* 0x0000002827227210 */ /* 0x002fe20007f1e0ff */
[----:B------:R-:W-:Y:S01]  /*1120*/  IMAD R73, R41, 0x4, R71 ;  /* 0x0000000429497824 */ /* 0x000fe200078e0247 */
[----:B------:R0:W5:Y:S01]  /*1130*/  LDG.E.U8 R67, desc[UR28][R36.64] ;  /* 0x0000001c24437981 */ /* 0x000162000c1e1100 */
[----:B------:R-:W-:Y:S02]  /*1140*/  LEA.HI R72, R110, 0x7a, RZ, 0x18 ;  /* 0x0000007a6e487811 */ /* 0x000fe400078fc0ff */
[----:B------:R-:W-:Y:S01]  /*1150*/  LEA.HI.X.SX32 R35, R39, R4, 0x1, P0 ;  /* 0x0000000427237211 */ /* 0x000fe200000f0eff */
[----:B------:R1:W5:Y:S01]  /*1160*/  LDG.E.U8 R68, desc[UR28][R32.64] ;  /* 0x0000001c20447981 */ /* 0x000362000c1e1100 */
[----:B------:R-:W-:-:S02]  /*1170*/  IADD3 R38, P0, R71, R40, RZ ;  /* 0x0000002847267210 */ /* 0x000fc40007f1e0ff */
[----:B------:R-:W-:Y:S01]  /*1180*/  LEA.HI R74, R110, 0x7e, RZ, 0x18 ;  /* 0x0000007e6e4a7811 */ /* 0x000fe200078fc0ff */
[----:B------:R-:W-:Y:S01]  /*1190*/  IMAD R75, R41, 0x4, R73 ;  /* 0x00000004294b7824 */ /* 0x000fe200078e0249 */
[----:B0-----:R-:W-:Y:S01]  /*11a0*/  IADD3 R36, P1, R69, R40, RZ ;  /* 0x0000002845247210 */ /* 0x001fe20007f3e0ff */
[-C--:B------:R-:W-:Y:S01]  /*11b0*/  IMAD R77, R72, R41.reuse, RZ ;  /* 0x00000029484d7224 */ /* 0x080fe200078e02ff */
[-C--:B------:R-:W-:Y:S01]  /*11c0*/  LEA.HI.X.SX32 R39, R71, R4.reuse, 0x1, P0 ;  /* 0x0000000447277211 */ /* 0x080fe200000f0eff */
[----:B------:R-:W-:Y:S01]  /*11d0*/  IMAD R79, R74, R41, RZ ;  /* 0x000000294a4f7224 */ /* 0x000fe200078e02ff */
[----:B------:R-:W-:Y:S01]  /*11e0*/  LEA.HI.X.SX32 R37, R69, R4, 0x1, P1 ;  /* 0x0000000445257211 */ /* 0x000fe200008f0eff */
[----:B------:R-:W-:Y:S01]  /*11f0*/  IMAD R41, R41, 0x4, R75 ;  /* 0x0000000429297824 */ /* 0x000fe200078e024b */
[C---:B-1----:R-:W-:Y:S01]  /*1200*/  IADD3 R32, P0, R73.reuse, R40, RZ ;  /* 0x0000002849207210 */ /* 0x042fe20007f1e0ff */
[----:B------:R0:W5:Y:S03]  /*1210*/  LDG.E.U8 R69, desc[UR28][R34.64] ;  /* 0x0000001c22457981 */ /* 0x000166000c1e1100 */
[----:B------:R-:W-:Y:S01]  /*1220*/  LEA.HI.X.SX32 R33, R73, R4, 0x1, P0 ;  /* 0x0000000449217211 */ /* 0x000fe200000f0eff */
[----:B------:R1:W5:Y:S04]  /*1230*/  LDG.E.U8 R70, desc[UR28][R36.64] ;  /* 0x0000001c24467981 */ /* 0x000368000c1e1100 */
[----:B------:R2:W5:Y:S01]  /*1240*/  LDG.E.U8 R71, desc[UR28][R38.64] ;  /* 0x0000001c26477981 */ /* 0x000562000c1e1100 */
[----:B0-----:R-:W-:-:S03]  /*1250*/  IADD3 R34, P1, R77, R40, RZ ;  /* 0x000000284d227210 */ /* 0x001fc60007f3e0ff */
[----:B------:R0:W5:Y:S01]  /*1260*/  LDG.E.U8 R32, desc[UR28][R32.64] ;  /* 0x0000001c20207981 */ /* 0x000162000c1e1100 */
[-C--:B-1----:R-:W-:Y:S02]  /*1270*/  IADD3 R36, P0, R75, R40.reuse, RZ ;  /* 0x000000284b247210 */ /* 0x082fe40007f1e0ff */
[-C--:B--2---:R-:W-:Y:S02]  /*1280*/  IADD3 R38, P3, R79, R40.reuse, RZ ;  /* 0x000000284f267210 */ /* 0x084fe40007f7e0ff */
[----:B------:R-:W-:Y:S02]  /*1290*/  IADD3 R40, P2, R41, R40, RZ ;  /* 0x0000002829287210 */ /* 0x000fe40007f5e0ff */
[-C--:B------:R-:W-:Y:S02]  /*12a0*/  LEA.HI.X.SX32 R35, R77, R4.reuse, 0x1, P1 ;  /* 0x000000044d237211 */ /* 0x080fe400008f0eff */
[-C--:B------:R-:W-:Y:S02]  /*12b0*/  LEA.HI.X.SX32 R37, R75, R4.reuse, 0x1, P0 ;  /* 0x000000044b257211 */ /* 0x080fe400000f0eff */
[-C--:B------:R-:W-:Y:S01]  /*12c0*/  LEA.HI.X.SX32 R39, R79, R4.reuse, 0x1, P3 ;  /* 0x000000044f277211 */ /* 0x080fe200018f0eff */
[----:B------:R1:W2:Y:S01]  /*12d0*/  LDG.E.U8 R34, desc[UR28][R34.64] ;  /* 0x0000001c22227981 */ /* 0x0002a2000c1e1100 */
[----:B------:R-:W-:-:S03]  /*12e0*/  LEA.HI.X.SX32 R41, R41, R4, 0x1, P2 ;  /* 0x0000000429297211 */ /* 0x000fc600010f0eff */
[----:B------:R-:W2:Y:S04]  /*12f0*/  LDG.E.U8 R36, desc[UR28][R36.64] ;  /* 0x0000001c24247981 */ /* 0x000ea8000c1e1100 */
[----:B------:R-:W2:Y:S04]  /*1300*/  LDG.E.U8 R40, desc[UR28][R40.64] ;  /* 0x0000001c28287981 */ /* 0x000ea8000c1e1100 */
[----:B------:R-:W2:Y:S01]  /*1310*/  LDG.E.U8 R38, desc[UR28][R38.64] ;  /* 0x0000001c26267981 */ /* 0x000ea2000c1e1100 */
[----:B------:R-:W3:Y:S01]  /*1320*/  S2UR UR19, SR_CgaCtaId ;  /* 0x00000000001379c3 */ /* 0x000ee20000008800 */
[----:B------:R-:W-:-:S02]  /*1330*/  LOP3.LUT R105, R110, 0x7, RZ, 0xc0, !PT ;  /* 0x000000076e697812 */ /* 0x000fc400078ec0ff */
[----:B------:R-:W-:-:S03]  /*1340*/  LOP3.LUT R4, R110, 0xff, RZ, 0xc0, !PT ;  /* 0x000000ff6e047812 */ /* 0x000fc600078ec0ff */
[----:B------:R-:W-:Y:S01]  /*1350*/  IMAD.SHL.U32 R73, R105, 0x10, RZ ;  /* 0x0000001069497824 */ /* 0x000fe200078e00ff */
[----:B------:R-:W-:Y:S01]  /*1360*/  UMOV UR4, 0x400 ;  /* 0x0000040000047882 */ /* 0x000fe20000000000 */
[----:B------:R-:W-:Y:S02]  /*1370*/  IMAD.SHL.U32 R0, R0, 0x100, RZ ;  /* 0x0000010000007824 */ /* 0x000fe400078e00ff */
[----:B------:R-:W-:-:S05]  /*1380*/  IMAD R4, R4, 0x80, R73 ;  /* 0x0000008004047824 */ /* 0x000fca00078e0249 */
[----:B0-----:R-:W-:Y:S01]  /*1390*/  LOP3.LUT R33, R4, R104, RZ, 0xfc, !PT ;  /* 0x0000006804217212 */ /* 0x001fe200078efcff */
[----:B------:R-:W-:-:S03]  /*13a0*/  VIADD R104, R0, 0x100 ;  /* 0x0000010000687836 */ /* 0x000fc60000000000 */
[C---:B-1----:R-:W-:Y:S01]  /*13b0*/  LOP3.LUT R35, R33.reuse, 0x10, RZ, 0x3c, !PT ;  /* 0x0000001021237812 */ /* 0x042fe200078e3cff */
[----:B---3--:R-:W-:Y:S01]  /*13c0*/  ULEA UR19, UR19, UR4, 0x18 ;  /* 0x0000000413137291 */ /* 0x008fe2000f8ec03f */
[----:B------:R-:W-:Y:S02]  /*13d0*/  LOP3.LUT R4, R33, 0x20, RZ, 0x3c, !PT ;  /* 0x0000002021047812 */ /* 0x000fe400078e3cff */
[----:B------:R-:W-:-:S06]  /*13e0*/  ISETP.GE.AND P0, PT, R104, 0x1, PT ;  /* 0x000000016800780c */ /* 0x000fcc0003f06270 */
[----:B------:R0:W-:Y:S04]  /*13f0*/  STS.U8 [R33+UR19], R10 ;  /* 0x0000000a21007988 */ /* 0x0001e80008000013 */
[----:B------:R-:W-:Y:S04]  /*1400*/  STS.U8 [R33+UR19+0x4], R44 ;  /* 0x0000042c21007988 */ /* 0x000fe80008000013 */
[----:B----4-:R-:W-:Y:S01]  /*1410*/  STS.U8 [R33+UR19+0x8], R45 ;  /* 0x0000082d21007988 */ /* 0x010fe20008000013 */
[----:B0-----:R-:W-:-:S03]  /*1420*/  LOP3.LUT R10, R33, 0x40, RZ, 0x3c, !PT ;  /* 0x00000040210a7812 */ /* 0x001fc600078e3cff */
[----:B------:R-:W-:Y:S04]  /*1430*/  STS.U8 [R33+UR19+0x2], R28 ;  /* 0x0000021c21007988 */ /* 0x000fe80008000013 */
[----:B------:R-:W-:Y:S04]  /*1440*/  STS.U8 [R33+UR19+0x6], R14 ;  /* 0x0000060e21007988 */ /* 0x000fe80008000013 */
[----:B-----5:R-:W-:Y:S04]  /*1450*/  STS.U8 [R33+UR19+0xc], R46 ;  /* 0x00000c2e21007988 */ /* 0x020fe80008000013 */
[----:B------:R-:W-:Y:S04]  /*1460*/  STS.U8 [R33+UR19+0xa], R19 ;  /* 0x00000a1321007988 */ /* 0x000fe80008000013 */
[----:B------:R0:W-:Y:S04]  /*1470*/  STS.U8 [R33+UR19+0xe], R5 ;  /* 0x00000e0521007988 */ /* 0x0001e80008000013 */
[----:B------:R-:W-:Y:S04]  /*1480*/  STS.U8 [R35+UR19], R47 ;  /* 0x0000002f23007988 */ /* 0x000fe80008000013 */
[----:B------:R-:W-:Y:S01]  /*1490*/  STS.U8 [R35+UR19+0x4], R48 ;  /* 0x0000043023007988 */ /* 0x000fe20008000013 */
[----:B0-----:R-:W-:-:S03]  /*14a0*/  LOP3.LUT R5, R33, 0x30, RZ, 0x3c, !PT ;  /* 0x0000003021057812 */ /* 0x001fc600078e3cff */
[----:B------:R-:W-:Y:S04]  /*14b0*/  STS.U8 [R35+UR19+0x2], R20 ;  /* 0x0000021423007988 */ /* 0x000fe80008000013 */
[----:B------:R-:W-:Y:S04]  /*14c0*/  STS.U8 [R35+UR19+0xc], R50 ;  /* 0x00000c3223007988 */ /* 0x000fe80008000013 */
[----:B------:R-:W-:Y:S04]  /*14d0*/  STS.U8 [R35+UR19+0x8], R49 ;  /* 0x0000083123007988 */ /* 0x000fe80008000013 */
[----:B------:R-:W-:Y:S04]  /*14e0*/  STS.U8 [R35+UR19+0x6], R12 ;  /* 0x0000060c23007988 */ /* 0x000fe80008000013 */
[----:B------:R-:W-:Y:S04]  /*14f0*/  STS.U8 [R35+UR19+0xa], R22 ;  /* 0x00000a1623007988 */ /* 0x000fe80008000013 */
[----:B------:R-:W-:Y:S04]  /*1500*/  STS.U8 [R35+UR19+0xe], R11 ;  /* 0x00000e0b23007988 */ /* 0x000fe80008000013 */
[----:B------:R-:W-:Y:S04]  /*1510*/  STS.U8 [R4+UR19], R51 ;  /* 0x0000003304007988 */ /* 0x000fe80008000013 */
[----:B------:R-:W-:Y:S04]  /*1520*/  STS.U8 [R4+UR19+0x4], R52 ;  /* 0x0000043404007988 */ /* 0x000fe80008000013 */
[----:B------:R0:W-:Y:S04]  /*1530*/  STS.U8 [R4+UR19+0x2], R3 ;  /* 0x0000020304007988 */ /* 0x0001e80008000013 */
[----:B------:R-:W-:Y:S04]  /*1540*/  STS.U8 [R4+UR19+0x6], R29 ;  /* 0x0000061d04007988 */ /* 0x000fe80008000013 */
[----:B------:R-:W-:Y:S01]  /*1550*/  STS.U8 [R4+UR19+0x8], R53 ;  /* 0x0000083504007988 */ /* 0x000fe20008000013 */
[----:B0-----:R-:W-:-:S03]  /*1560*/  LOP3.LUT R3, R33, 0x60, RZ, 0x3c, !PT ;  /* 0x0000006021037812 */ /* 0x001fc600078e3cff */
[----:B------:R-:W-:Y:S04]  /*1570*/  STS.U8 [R4+UR19+0xc], R54 ;  /* 0x00000c3604007988 */ /* 0x000fe80008000013 */
[----:B------:R-:W-:Y:S04]  /*1580*/  STS.U8 [R4+UR19+0xa], R21 ;  /* 0x00000a1504007988 */ /* 0x000fe80008000013 */
[----:B------:R0:W-:Y:S04]  /*1590*/  STS.U8 [R4+UR19+0xe], R27 ;  /* 0x00000e1b04007988 */ /* 0x0001e80008000013 */
[----:B------:R-:W-:Y:S01]  /*15a0*/  STS.U8 [R5+UR19+0x2], R24 ;  /* 0x0000021805007988 */ /* 0x000fe20008000013 */
[----:B0-----:R-:W-:-:S03]  /*15b0*/  LOP3.LUT R4, R33, 0x50, RZ, 0x3c, !PT ;  /* 0x0000005021047812 */ /* 0x001fc600078e3cff */
[----:B------:R-:W-:Y:S01]  /*15c0*/  STS.U8 [R5+UR19], R55 ;  /* 0x0000003705007988 */ /* 0x000fe20008000013 */
[----:B------:R-:W-:-:S03]  /*15d0*/  LOP3.LUT R33, R33, 0x70, RZ, 0x3c, !PT ;  /* 0x0000007021217812 */ /* 0x000fc600078e3cff */
[----:B------:R-:W-:Y:S04]  /*15e0*/  STS.U8 [R5+UR19+0x4], R56 ;  /* 0x0000043805007988 */ /* 0x000fe80008000013 */
[----:B------:R-:W-:Y:S04]  /*15f0*/  STS.U8 [R5+UR19+0x6], R30 ;  /* 0x0000061e05007988 */ /* 0x000fe80008000013 */
        /* <DEDUP_REMOVED lines=9> */
[----:B------:R1:W-:Y:S04]  /*1690*/  STS.U8 [R10+UR19+0xe], R23 ;  /* 0x00000e170a007988 */ /* 0x0003e80008000013 */
[----:B------:R-:W-:Y:S04]  /*16a0*/  STS.U8 [R10+UR19+0x8], R61 ;  /* 0x0000083d0a007988 */ /* 0x000fe80008000013 */
[----:B------:R-:W-:Y:S04]  /*16b0*/  STS.U8 [R10+UR19+0xc], R62 ;  /* 0x00000c3e0a007988 */ /* 0x000fe80008000013 */
[----:B------:R-:W-:Y:S04]  /*16c0*/  STS.U8 [R4+UR19+0x2], R7 ;  /* 0x0000020704007988 */ /* 0x000fe80008000013 */
[----:B------:R-:W-:Y:S04]  /*16d0*/  STS.U8 [R4+UR19+0x6], R18 ;  /* 0x0000061204007988 */ /* 0x000fe80008000013 */
[----:B------:R-:W-:Y:S04]  /*16e0*/  STS.U8 [R4+UR19+0xa], R17 ;  /* 0x00000a1104007988 */ /* 0x000fe80008000013 */
[----:B------:R-:W-:Y:S04]  /*16f0*/  STS.U8 [R4+UR19], R63 ;  /* 0x0000003f04007988 */ /* 0x000fe80008000013 */
[----:B------:R-:W-:Y:S04]  /*1700*/  STS.U8 [R4+UR19+0x4], R64 ;  /* 0x0000044004007988 */ /* 0x000fe80008000013 */
[----:B------:R-:W-:Y:S01]  /*1710*/  STS.U8 [R4+UR19+0xe], R15 ;  /* 0x00000e0f04007988 */ /* 0x000fe20008000013 */
[----:B------:R-:W-:Y:S01]  /*1720*/  IMAD.MOV.U32 R22, RZ, RZ, -0x800000 ;  /* 0xff800000ff167424 */ /* 0x000fe200078e00ff */
[----:B0-----:R-:W-:Y:S01]  /*1730*/  CS2R R24, SRZ ;  /* 0x0000000000187805 */ /* 0x001fe2000001ff00 */
[----:B------:R-:W-:Y:S01]  /*1740*/  IMAD.MOV.U32 R14, RZ, RZ, 0x3f800000 ;  /* 0x3f800000ff0e7424 */ /* 0x000fe200078e00ff */
[----:B------:R-:W-:Y:S01]  /*1750*/  CS2R R26, SRZ ;  /* 0x00000000001a7805 */ /* 0x000fe2000001ff00 */
        /* <DEDUP_REMOVED lines=8> */
[----:B------:R-:W-:Y:S01]  /*17e0*/  IMAD.MOV.U32 R13, RZ, RZ, 0x3f800000 ;  /* 0x3f800000ff0d7424 */ /* 0x000fe200078e00ff */
[----:B------:R-:W-:-:S02]  /*17f0*/  CS2R R28, SRZ ;  /* 0x00000000001c7805 */ /* 0x000fc4000001ff00 */
[----:B------:R-:W-:Y:S04]  /*1800*/  STS.U8 [R3+UR19+0x8], R69 ;  /* 0x0000084503007988 */ /* 0x000fe80008000013 */
[----:B------:R-:W-:Y:S01]  /*1810*/  STS.U8 [R3+UR19+0xc], R70 ;  /* 0x00000c4603007988 */ /* 0x000fe20008000013 */
[----:B-1----:R-:W-:-:S03]  /*1820*/  IMAD.MOV.U32 R23, RZ, RZ, -0x800000 ;  /* 0xff800000ff177424 */ /* 0x002fc600078e00ff */
[----:B------:R-:W-:Y:S01]  /*1830*/  STS.U8 [R33+UR19], R71 ;  /* 0x0000004721007988 */ /* 0x000fe20008000013 */
[----:B------:R-:W-:-:S03]  /*1840*/  CS2R R30, SRZ ;  /* 0x00000000001e7805 */ /* 0x000fc6000001ff00 */
[----:B------:R-:W-:Y:S01]  /*1850*/  STS.U8 [R33+UR19+0x4], R32 ;  /* 0x0000042021007988 */ /* 0x000fe20008000013 */
[----:B------:R-:W-:-:S03]  /*1860*/  CS2R R44, SRZ ;  /* 0x00000000002c7805 */ /* 0x000fc6000001ff00 */
[----:B------:R-:W-:Y:S01]  /*1870*/  STS.U8 [R33+UR19+0x2], R42 ;  /* 0x0000022a21007988 */ /* 0x000fe20008000013 */
[----:B------:R-:W-:-:S03]  /*1880*/  CS2R R46, SRZ ;  /* 0x00000000002e7805 */ /* 0x000fc6000001ff00 */
[----:B------:R0:W-:Y:S01]  /*1890*/  STS.U8 [R33+UR19+0x6], R43 ;  /* 0x0000062b21007988 */ /* 0x0001e20008000013 */
[----:B------:R-:W-:Y:S02]  /*18a0*/  CS2R R48, SRZ ;  /* 0x0000000000307805 */ /* 0x000fe4000001ff00 */
[----:B------:R-:W-:Y:S02]  /*18b0*/  CS2R R50, SRZ ;  /* 0x0000000000327805 */ /* 0x000fe4000001ff00 */
[----:B------:R-:W-:Y:S02]  /*18c0*/  CS2R R52, SRZ ;  /* 0x0000000000347805 */ /* 0x000fe4000001ff00 */
[----:B------:R-:W-:Y:S01]  /*18d0*/  CS2R R54, SRZ ;  /* 0x0000000000367805 */ /* 0x000fe2000001ff00 */
[----:B--2---:R1:W-:Y:S01]  /*18e0*/  STS.U8 [R33+UR19+0xa], R34 ;  /* 0x00000a2221007988 */ /* 0x0043e20008000013 */
[----:B------:R-:W-:-:S03]  /*18f0*/  CS2R R56, SRZ ;  /* 0x0000000000387805 */ /* 0x000fc6000001ff00 */
[----:B------:R2:W-:Y:S01]  /*1900*/  STS.U8 [R33+UR19+0x8], R36 ;  /* 0x0000082421007988 */ /* 0x0005e20008000013 */
[----:B0-----:R-:W-:-:S03]  /*1910*/  CS2R R42, SRZ ;  /* 0x00000000002a7805 */ /* 0x001fc6000001ff00 */
[----:B------:R0:W-:Y:S01]  /*1920*/  STS.U8 [R33+UR19+0xc], R40 ;  /* 0x00000c2821007988 */ /* 0x0001e20008000013 */
[----:B------:R-:W-:-:S03]  /*1930*/  CS2R R58, SRZ ;  /* 0x00000000003a7805 */ /* 0x000fc6000001ff00 */
[----:B------:R3:W-:Y:S01]  /*1940*/  STS.U8 [R33+UR19+0xe], R38 ;  /* 0x00000e2621007988 */ /* 0x0007e20008000013 */
[----:B-1----:R-:W-:Y:S02]  /*1950*/  CS2R R34, SRZ ;  /* 0x0000000000227805 */ /* 0x002fe4000001ff00 */
[----:B--2---:R-:W-:Y:S02]  /*1960*/  CS2R R36, SRZ ;  /* 0x0000000000247805 */ /* 0x004fe4000001ff00 */
[----:B------:R-:W-:Y:S02]  /*1970*/  CS2R R60, SRZ ;  /* 0x00000000003c7805 */ /* 0x000fe4000001ff00 */
[----:B------:R-:W-:Y:S02]  /*1980*/  CS2R R62, SRZ ;  /* 0x00000000003e7805 */ /* 0x000fe4000001ff00 */
[----:B------:R-:W-:Y:S02]  /*1990*/  CS2R R64, SRZ ;  /* 0x0000000000407805 */ /* 0x000fe4000001ff00 */
[----:B0-----:R-:W-:-:S02]  /*19a0*/  CS2R R40, SRZ ;  /* 0x0000000000287805 */ /* 0x001fc4000001ff00 */
[----:B------:R-:W-:Y:S02]  /*19b0*/  CS2R R66, SRZ ;  /* 0x0000000000427805 */ /* 0x000fe4000001ff00 */
[----:B------:R-:W-:Y:S02]  /*19c0*/  CS2R R68, SRZ ;  /* 0x0000000000447805 */ /* 0x000fe4000001ff00 */
[----:B------:R-:W-:Y:S02]  /*19d0*/  CS2R R70, SRZ ;  /* 0x0000000000467805 */ /* 0x000fe4000001ff00 */
[----:B---3--:R-:W-:Y:S02]  /*19e0*/  CS2R R32, SRZ ;  /* 0x0000000000207805 */ /* 0x008fe4000001ff00 */
[----:B------:R-:W-:Y:S02]  /*19f0*/  CS2R R38, SRZ ;  /* 0x0000000000267805 */ /* 0x000fe4000001ff00 */
[----:B------:R-:W-:-:S02]  /*1a00*/  CS2R R72, SRZ ;  /* 0x0000000000487805 */ /* 0x000fc4000001ff00 */
[----:B------:R-:W-:Y:S02]  /*1a10*/  CS2R R74, SRZ ;  /* 0x00000000004a7805 */ /* 0x000fe4000001ff00 */
[----:B------:R-:W-:Y:S02]  /*1a20*/  CS2R R76, SRZ ;  /* 0x00000000004c7805 */ /* 0x000fe4000001ff00 */
[----:B------:R-:W-:Y:S02]  /*1a30*/  CS2R R78, SRZ ;  /* 0x00000000004e7805 */ /* 0x000fe4000001ff00 */
[----:B------:R-:W-:Y:S02]  /*1a40*/  CS2R R80, SRZ ;  /* 0x0000000000507805 */ /* 0x000fe4000001ff00 */
[----:B------:R-:W-:Y:S02]  /*1a50*/  CS2R R82, SRZ ;  /* 0x0000000000527805 */ /* 0x000fe4000001ff00 */
[----:B------:R-:W-:-:S02]  /*1a60*/  CS2R R84, SRZ ;  /* 0x0000000000547805 */ /* 0x000fc4000001ff00 */
[----:B------:R-:W-:Y:S01]  /*1a70*/  CS2R R86, SRZ ;  /* 0x0000000000567805 */ /* 0x000fe2000001ff00 */
[----:B------:R-:W-:Y:S01]  /*1a80*/  IMAD.SHL.U32 R18, R110, 0x2, RZ ;  /* 0x000000026e127824 */ /* 0x000fe200078e00ff */
[----:B------:R-:W-:Y:S06]  /*1a90*/  @!P0 BRA `(.L_x_0) ;  /* 0x0000002000a88947 */ /* 0x000fec0003800000 */
[----:B------:R-:W0:Y:S01]  /*1aa0*/  LDC.64 R20, c[0x0][0x250] ;  /* 0x00009400ff147b82 */ /* 0x000e220000000a00 */
[C---:B------:R-:W-:Y:S01]  /*1ab0*/  LOP3.LUT R3, R110.reuse, 0x1, RZ, 0xc0, !PT ;  /* 0x000000016e037812 */ /* 0x040fe200078ec0ff */
[----:B------:R-:W-:Y:S01]  /*1ac0*/  ULDC.64 UR16, c[0x0][0x260] ;  /* 0x0000980000107ab9 */ /* 0x000fe20000000a00 */
[C---:B------:R-:W-:Y:S01]  /*1ad0*/  LOP3.LUT R4, R110.reuse, 0x1c, RZ, 0xc0, !PT ;  /* 0x0000001c6e047812 */ /* 0x040fe200078ec0ff */
[----:B------:R-:W-:Y:S01]  /*1ae0*/  UIMAD UR16, UR18, UR16, URZ ;  /* 0x00000010121072a4 */ /* 0x000fe2000f8e023f */
[----:B------:R-:W-:Y:S01]  /*1af0*/  LOP3.LUT R2, R110, 0x1e0, RZ, 0xc0, !PT ;  /* 0x000001e06e027812 */ /* 0x000fe200078ec0ff */
[----:B------:R-:W-:Y:S01]  /*1b00*/  ULDC UR4, c[0x0][0x258] ;  /* 0x0000960000047ab9 */ /* 0x000fe20000000800 */
[----:B------:R-:W-:Y:S01]  /*1b10*/  SHF.R.U32.HI R6, RZ, 0x2, R110 ;  /* 0x00000002ff067819 */ /* 0x000fe2000001166e */
[----:B------:R-:W-:Y:S01]  /*1b20*/  IMAD R7, R3, 0x2, R4 ;  /* 0x0000000203077824 */ /* 0x000fe200078e0204 */
[----:B------:R-:W-:Y:S01]  /*1b30*/  SHF.R.U32.HI R8, RZ, 0x1, R110 ;  /* 0x00000001ff087819 */ /* 0x000fe2000001166e */
[----:B------:R-:W1:Y:S01]  /*1b40*/  LDC.64 R4, c[0x0][0x220] ;  /* 0x00008800ff047b82 */ /* 0x000e620000000a00 */
[----:B------:R-:W-:Y:S01]  /*1b50*/  SHF.R.U32.HI R3, RZ, 0x1, R2 ;  /* 0x00000001ff037819 */ /* 0x000fe20000011602 */
[----:B------:R-:W-:Y:S01]  /*1b60*/  ULDC.64 UR6, c[0x0][0x218] ;  /* 0x0000860000067ab9 */ /* 0x000fe20000000a00 */
[----:B------:R-:W-:Y:S01]  /*1b70*/  SGXT.U32 R2, R6, 0x3 ;  /* 0x000000030602781a */ /* 0x000fe20000000000 */
[----:B------:R-:W-:Y:S01]  /*1b80*/  UIADD3 UR8, UR19, 0x8000, URZ ;  /* 0x0000800013087890 */ /* 0x000fe2000fffe03f */
[----:B------:R-:W-:Y:S01]  /*1b90*/  SGXT.U32 R6, R8, 0x1 ;  /* 0x000000010806781a */ /* 0x000fe20000000000 */
[----:B------:R-:W-:Y:S01]  /*1ba0*/  IMAD.MOV.U32 R104, RZ, RZ, 0x5410 ;  /* 0x00005410ff687424 */ /* 0x000fe200078e00ff */
[----:B------:R-:W-:Y:S01]  /*1bb0*/  LOP3.LUT R2, R0, R3, R2, 0xfe, !PT ;  /* 0x0000000300027212 */ /* 0x000fe200078efe02 */
[----:B------:R-:W2:Y:S01]  /*1bc0*/  LDC R26, c[0x0][0x268] ;  /* 0x00009a00ff1a7b82 */ /* 0x000ea20000000800 */
[----:B------:R-:W-:Y:S01]  /*1bd0*/  LOP3.LUT R0, R7, R6, RZ, 0xfc, !PT ;  /* 0x0000000607007212 */ /* 0x000fe200078efcff */
[----:B------:R-:W-:Y:S01]  /*1be0*/  USHF.R.U32.HI UR8, URZ, 0x4, UR8 ;  /* 0x000000043f087899 */ /* 0x000fe20008011608 */
[--C-:B------:R-:W-:Y:S01]  /*1bf0*/  SHF.R.U32.HI R6, RZ, 0x7, R110.reuse ;  /* 0x00000007ff067819 */ /* 0x100fe2000001166e */
[----:B------:R-:W-:Y:S01]  /*1c00*/  IMAD.MOV.U32 R105, RZ, RZ, 0x7632 ;  /* 0x00007632ff697424 */ /* 0x000fe200078e00ff */
[----:B------:R-:W-:Y:S01]  /*1c10*/  SHF.R.U32.HI R9, RZ, 0x5, R110 ;  /* 0x00000005ff097819 */ /* 0x000fe2000001166e */
[----:B0-----:R-:W-:Y:S01]  /*1c20*/  IMAD R20, R20, UR18, RZ ;  /* 0x0000001214147c24 */ /* 0x001fe2000f8e02ff */
[----:B------:R-:W-:Y:S01]  /*1c30*/  SGXT.U32 R6, R6, 0x2 ;  /* 0x000000020606781a */ /* 0x000fe20000000000 */
[----:B------:R-:W-:Y:S01]  /*1c40*/  USGXT.U32 UR22, UR8, 0xe ;  /* 0x0000000e0816789a */ /* 0x000fe20008000000 */
[----:B------:R-:W-:-:S02]  /*1c50*/  LOP3.LUT R8, R110, 0x1f, RZ, 0xc0, !PT ;  /* 0x0000001f6e087812 */ /* 0x000fc400078ec0ff */
[----:B------:R-:W-:Y:S02]  /*1c60*/  CS2R R28, SRZ ;  /* 0x00000000001c7805 */ /* 0x000fe4000001ff00 */
[----:B------:R-:W-:Y:S01]  /*1c70*/  R2UR UR30, R9 ;  /* 0x00000000091e72ca */ /* 0x000fe200000e0000 */
[----:B------:R-:W-:Y:S01]  /*1c80*/  IMAD R6, R6, R21, RZ ;  /* 0x0000001506067224 */ /* 0x000fe200078e02ff */
[----:B------:R-:W-:Y:S01]  /*1c90*/  LOP3.LUT R3, R110, 0x7f, RZ, 0xc0, !PT ;  /* 0x0000007f6e037812 */ /* 0x000fe200078ec0ff */
[----:B------:R-:W-:Y:S01]  /*1ca0*/  IMAD R9, R8, UR17, RZ ;  /* 0x0000001108097c24 */ /* 0x000fe2000f8e02ff */
[----:B------:R-:W-:Y:S01]  /*1cb0*/  SHF.R.U32.HI R10, RZ, 0x5, R110 ;  /* 0x00000005ff0a7819 */ /* 0x000fe2000001166e */
[----:B------:R-:W-:Y:S01]  /*1cc0*/  IMAD R8, R21, 0x4, R6 ;  /* 0x0000000415087824 */ /* 0x000fe200078e0206 */
[----:B------:R-:W-:Y:S01]  /*1cd0*/  SHF.R.S32.HI R107, RZ, 0x7, R110 ;  /* 0x00000007ff6b7819 */ /* 0x000fe2000001146e */
[----:B------:R-:W-:Y:S01]  /*1ce0*/  IMAD R7, R3, UR4, RZ ;  /* 0x0000000403077c24 */ /* 0x000fe2000f8e02ff */
[----:B-1----:R-:W-:Y:S01]  /*1cf0*/  IADD3 R24, P2, P3, R9, UR16, R4 ;  /* 0x0000001009187c10 */ /* 0x002fe2000fb5e004 */
[C---:B------:R-:W-:Y:S01]  /*1d00*/  IMAD R4, R21.reuse, 0x4, R8 ;  /* 0x0000000415047824 */ /* 0x040fe200078e0208 */
[----:B------:R-:W-:Y:S01]  /*1d10*/  USHF.R.S32.HI UR4, URZ, 0x1f, UR16 ;  /* 0x0000001f3f047899 */ /* 0x000fe20008011410 */
[----:B------:R-:W-:Y:S01]  /*1d20*/  SGXT.U32 R3, R10, 0x4 ;  /* 0x000000040a03781a */ /* 0x000fe20000000000 */
[----:B------:R-:W-:Y:S01]  /*1d30*/  UIADD3 UR10, UP0, UR22, 0x2, URZ ;  /* 0x00000002160a7890 */ /* 0x000fe2000ff1e03f */
[----:B------:R-:W-:Y:S01]  /*1d40*/  IMAD R14, R21, 0x4, R4 ;  /* 0x00000004150e7824 */ /* 0x000fe200078e0204 */
[----:B------:R-:W-:-:S02]  /*1d50*/  IADD3 R15, P0, P1, R7, UR6, R20 ;  /* 0x00000006070f7c10 */ /* 0x000fc4000f91e014 */
[----:B------:R-:W-:Y:S02]  /*1d60*/  CS2R R30, SRZ ;  /* 0x00000000001e7805 */ /* 0x000fe4000001ff00 */
[----:B------:R-:W-:Y:S01]  /*1d70*/  SHF.R.S32.HI R11, RZ, 0x1f, R7 ;  /* 0x0000001fff0b7819 */ /* 0x000fe20000011407 */
[----:B------:R-:W-:Y:S01]  /*1d80*/  IMAD R16, R21, 0x4, R14 ;  /* 0x0000000415107824 */ /* 0x000fe200078e020e */
[----:B------:R-:W-:Y:S01]  /*1d90*/  SHF.R.S32.HI R20, RZ, 0x1f, R20 ;  /* 0x0000001fff147819 */ /* 0x000fe20000011414 */
[----:B--2---:R-:W-:Y:S01]  /*1da0*/  IMAD R114, R3, R26, RZ ;  /* 0x0000001a03727224 */ /* 0x004fe200078e02ff */
[----:B------:R-:W-:Y:S02]  /*1db0*/  SHF.R.S32.HI R10, RZ, 0x1f, R9 ;  /* 0x0000001fff0a7819 */ /* 0x000fe40000011409 */
[----:B------:R-:W-:Y:S02]  /*1dc0*/  CS2R R32, SRZ ;  /* 0x0000000000207805 */ /* 0x000fe4000001ff00 */
[----:B------:R-:W-:Y:S01]  /*1dd0*/  IADD3.X R27, R11, UR7, R20, P0, P1 ;  /* 0x000000070b1b7c10 */ /* 0x000fe200087e2414 */
[C---:B------:R-:W-:Y:S01]  /*1de0*/  IMAD R20, R21.reuse, 0x4, R16 ;  /* 0x0000000415147824 */ /* 0x040fe200078e0210 */
[----:B------:R-:W-:Y:S01]  /*1df0*/  IADD3.X R25, R10, UR4, R5, P2, P3 ;  /* 0x000000040a197c10 */ /* 0x000fe200097e6405 */
[----:B------:R-:W-:Y:S01]  /*1e00*/  IMAD R118, R26, 0x10, R114 ;  /* 0x000000101a767824 */ /* 0x000fe200078e0272 */
[-C--:B------:R-:W-:Y:S01]  /*1e10*/  IADD3 R12, P1, R6, R15.reuse, RZ ;  /* 0x0000000f060c7210 */ /* 0x080fe20007f3e0ff */
[C---:B------:R-:W-:Y:S01]  /*1e20*/  IMAD R22, R21.reuse, 0x4, R20 ;  /* 0x0000000415167824 */ /* 0x040fe200078e0214 */
[----:B------:R-:W-:Y:S01]  /*1e30*/  IADD3 R11, P2, R8, R15, RZ ;  /* 0x0000000f080b7210 */ /* 0x000fe20007f5e0ff */
[----:B------:R-:W-:Y:S01]  /*1e40*/  IMAD R13, R26, 0x10, R118 ;  /* 0x000000101a0d7824 */ /* 0x000fe200078e0276 */
[-C--:B------:R-:W-:Y:S01]  /*1e50*/  LEA.HI.X.SX32 R10, R6, R27.reuse, 0x1, P1 ;  /* 0x0000001b060a7211 */ /* 0x080fe200008f0eff */
[----:B------:R-:W-:Y:S01]  /*1e60*/  IMAD R109, R21, 0x4, R22 ;  /* 0x00000004156d7824 */ /* 0x000fe200078e0216 */
[----:B------:R-:W-:Y:S01]  /*1e70*/  LEA.HI.X.SX32 R9, R8, R27, 0x1, P2 ;  /* 0x0000001b08097211 */ /* 0x000fe200010f0eff */
[----:B------:R-:W-:Y:S01]  /*1e80*/  IMAD R19, R26, 0x10, R13 ;  /* 0x000000101a137824 */ /* 0x000fe200078e020d */
[-C--:B------:R-:W-:Y:S01]  /*1e90*/  IADD3 R8, P1, R4, R15.reuse, RZ ;  /* 0x0000000f04087210 */ /* 0x080fe20007f3e0ff */
[----:B------:R-:W-:Y:S01]  /*1ea0*/  UMOV UR7, URZ ;  /* 0x0000003f00077c82 */ /* 0x000fe20008000000 */
[----:B------:R-:W-:Y:S01]  /*1eb0*/  IADD3 R7, P2, R14, R15, RZ ;  /* 0x0000000f0e077210 */ /* 0x000fe20007f5e0ff */
[----:B------:R-:W-:Y:S01]  /*1ec0*/  IMAD R23, R26, 0x10, R19 ;  /* 0x000000101a177824 */ /* 0x000fe200078e0213 */
[-C--:B------:R-:W-:Y:S01]  /*1ed0*/  LEA.HI.X.SX32 R6, R4, R27.reuse, 0x1, P1 ;  /* 0x0000001b04067211 */ /* 0x080fe200008f0eff */
[----:B------:R-:W-:Y:S01]  /*1ee0*/  UIADD3.X UR11, UR7, 0x40000040, URZ, UP0, !UPT ;  /* 0x40000040070b7890 */ /* 0x000fe200087fe43f */
[----:B------:R-:W-:Y:S01]  /*1ef0*/  LEA.HI.X.SX32 R5, R14, R27, 0x1, P2 ;  /* 0x0000001b0e057211 */ /* 0x000fe200010f0eff */
[----:B------:R-:W-:Y:S01]  /*1f00*/  IMAD R14, R26, 0x10, R23 ;  /* 0x000000101a0e7824 */ /* 0x000fe200078e0217 */
[----:B------:R-:W-:-:S02]  /*1f10*/  IADD3 R4, P1, R16, R15, RZ ;  /* 0x0000000f10047210 */ /* 0x000fc40007f3e0ff */
[----:B------:R-:W-:Y:S02]  /*1f20*/  CS2R R34, SRZ ;  /* 0x0000000000227805 */ /* 0x000fe4000001ff00 */
[----:B------:R-:W-:Y:S02]  /*1f30*/  IADD3 R116, P0, R114, R24, RZ ;  /* 0x0000001872747210 */ /* 0x000fe40007f1e0ff */
[----:B------:R-:W-:Y:S02]  /*1f40*/  CS2R R36, SRZ ;  /* 0x0000000000247805 */ /* 0x000fe4000001ff00 */
[-C--:B------:R-:W-:Y:S02]  /*1f50*/  IADD3 R3, P2, R20, R15.reuse, RZ ;  /* 0x0000000f14037210 */ /* 0x080fe40007f5e0ff */
[----:B------:R-:W-:Y:S02]  /*1f60*/  CS2R R38, SRZ ;  /* 0x0000000000267805 */ /* 0x000fe4000001ff00 */
[----:B------:R-:W-:-:S02]  /*1f70*/  IADD3 R108, P3, R22, R15, RZ ;  /* 0x0000000f166c7210 */ /* 0x000fc40007f7e0ff */
[----:B------:R-:W-:Y:S02]  /*1f80*/  CS2R R40, SRZ ;  /* 0x0000000000287805 */ /* 0x000fe4000001ff00 */
[----:B------:R-:W-:Y:S02]  /*1f90*/  IADD3 R112, P4, R109, R15, RZ ;  /* 0x0000000f6d707210 */ /* 0x000fe40007f9e0ff */
[----:B------:R-:W-:Y:S02]  /*1fa0*/  CS2R R42, SRZ ;  /* 0x00000000002a7805 */ /* 0x000fe4000001ff00 */
[-C--:B------:R-:W-:Y:S02]  /*1fb0*/  LEA.HI.X.SX32 R15, R16, R27.reuse, 0x1, P1 ;  /* 0x0000001b100f7211 */ /* 0x080fe400008f0eff */
[----:B------:R-:W-:Y:S02]  /*1fc0*/  CS2R R44, SRZ ;  /* 0x00000000002c7805 */ /* 0x000fe4000001ff00 */
[----:B------:R-:W-:-:S02]  /*1fd0*/  LEA.HI.X.SX32 R16, R20, R27, 0x1, P2 ;  /* 0x0000001b14107211 */ /* 0x000fc400010f0eff */
[----:B------:R-:W-:Y:S02]  /*1fe0*/  CS2R R46, SRZ ;  /* 0x00000000002e7805 */ /* 0x000fe4000001ff00 */
[----:B------:R-:W-:Y:S02]  /*1ff0*/  LEA.HI.X.SX32 R114, R114, R25, 0x1, P0 ;  /* 0x0000001972727211 */ /* 0x000fe400000f0eff */
[----:B------:R-:W-:Y:S02]  /*2000*/  CS2R R48, SRZ ;  /* 0x0000000000307805 */ /* 0x000fe4000001ff00 */
[----:B------:R-:W-:Y:S02]  /*2010*/  LEA.HI.X.SX32 R17, R22, R27, 0x1, P3 ;  /* 0x0000001b16117211 */ /* 0x000fe400018f0eff */
[----:B------:R-:W-:Y:S02]  /*2020*/  CS2R R50, SRZ ;  /* 0x0000000000327805 */ /* 0x000fe4000001ff00 */
[----:B------:R-:W-:-:S02]  /*2030*/  IADD3 R20, P0, R118, R24, RZ ;  /* 0x0000001876147210 */ /* 0x000fc40007f1e0ff */
[----:B------:R-:W-:Y:S02]  /*2040*/  CS2R R52, SRZ ;  /* 0x0000000000347805 */ /* 0x000fe4000001ff00 */
[-C--:B------:R-:W-:Y:S02]  /*2050*/  IADD3 R22, P1, R13, R24.reuse, RZ ;  /* 0x000000180d167210 */ /* 0x080fe40007f3e0ff */
[----:B------:R-:W-:Y:S02]  /*2060*/  CS2R R54, SRZ ;  /* 0x0000000000367805 */ /* 0x000fe4000001ff00 */
[----:B------:R-:W-:Y:S01]  /*2070*/  IADD3 R18, P2, R19, R24, RZ ;  /* 0x0000001813127210 */ /* 0x000fe20007f5e0ff */
[----:B------:R0:W-:Y:S01]  /*2080*/  STL [R1], R20 ;  /* 0x0000001401007387 */ /* 0x0001e20000100800 */
[----:B------:R-:W-:Y:S02]  /*2090*/  LEA.HI.X.SX32 R118, R118, R25, 0x1, P0 ;  /* 0x0000001976767211 */ /* 0x000fe400000f0eff */
[----:B------:R-:W-:-:S02]  /*20a0*/  CS2R R56, SRZ ;  /* 0x0000000000387805 */ /* 0x000fc4000001ff00 */
[----:B------:R-:W-:Y:S01]  /*20b0*/  LOP3.LUT R106, R110, 0x180, RZ, 0xc0, !PT ;  /* 0x000001806e6a7812 */ /* 0x000fe200078ec0ff */
[----:B------:R1:W-:Y:S01]  /*20c0*/  STL [R1+0x8], R22 ;  /* 0x0000081601007387 */ /* 0x0003e20000100800 */
[----:B------:R-:W-:Y:S02]  /*20d0*/  SGXT R107, R107, 0x1 ;  /* 0x000000016b6b781a */ /* 0x000fe40000000200 */
[----:B------:R-:W-:Y:S02]  /*20e0*/  CS2R R58, SRZ ;  /* 0x00000000003a7805 */ /* 0x000fe4000001ff00 */
[----:B------:R-:W-:Y:S01]  /*20f0*/  SHF.R.U32.HI R106, RZ, 0x3, R106 ;  /* 0x00000003ff6a7819 */ /* 0x000fe2000001166a */
[----:B------:R2:W-:Y:S01]  /*2100*/  STL [R1+0x10], R18 ;  /* 0x0000101201007387 */ /* 0x0005e20000100800 */
[----:B------:R-:W-:Y:S01]  /*2110*/  LOP3.LUT R107, R107, 0x90, RZ, 0xc0, !PT ;  /* 0x000000906b6b7812 */ /* 0x000fe200078ec0ff */
[----:B0-----:R-:W-:Y:S01]  /*2120*/  IMAD R20, R26, 0x10, R14 ;  /* 0x000000101a147824 */ /* 0x001fe200078e020e */
[----:B------:R-:W-:-:S02]  /*2130*/  LOP3.LUT R106, R106, 0x1ff, R110, 0x78, !PT ;  /* 0x000001ff6a6a7812 */ /* 0x000fc400078e786e */
[----:B------:R-:W-:Y:S02]  /*2140*/  CS2R R60, SRZ ;  /* 0x00000000003c7805 */ /* 0x000fe4000001ff00 */
[----:B------:R-:W-:Y:S02]  /*2150*/  LEA.HI.X.SX32 R109, R109, R27, 0x1, P4 ;  /* 0x0000001b6d6d7211 */ /* 0x000fe400020f0eff */
[----:B------:R-:W-:Y:S02]  /*2160*/  CS2R R62, SRZ ;  /* 0x00000000003e7805 */ /* 0x000fe4000001ff00 */
[----:B-1----:R-:W-:Y:S01]  /*2170*/  LEA.HI.X.SX32 R22, R13, R25, 0x1, P1 ;  /* 0x000000190d167211 */ /* 0x002fe200008f0eff */
[----:B------:R-:W-:Y:S01]  /*2180*/  IMAD R13, R26, 0x10, R20 ;  /* 0x000000101a0d7824 */ /* 0x000fe200078e0214 */
[----:B------:R-:W-:Y:S02]  /*2190*/  LOP3.LUT P6, RZ, R110, 0x1, RZ, 0xc0, !PT ;  /* 0x000000016eff7812 */ /* 0x000fe400078cc0ff */
[----:B------:R-:W-:-:S02]  /*21a0*/  CS2R R26, SRZ ;  /* 0x00000000001a7805 */ /* 0x000fc4000001ff00 */
[----:B--2---:R-:W-:Y:S01]  /*21b0*/  LEA.HI.X.SX32 R18, R19, R25, 0x1, P2 ;  /* 0x0000001913127211 */ /* 0x004fe200010f0eff */
[----:B------:R0:W-:Y:S01]  /*21c0*/  STL [R1+0x4], R22 ;  /* 0x0000041601007387 */ /* 0x0001e20000100800 */
[----:B------:R-:W-:Y:S02]  /*21d0*/  IADD3 R19, P1, R14, R24, RZ ;  /* 0x000000180e137210 */ /* 0x000fe40007f3e0ff */
[----:B------:R-:W-:Y:S02]  /*21e0*/  CS2R R64, SRZ ;  /* 0x0000000000407805 */ /* 0x000fe4000001ff00 */
[----:B------:R-:W-:Y:S01]  /*21f0*/  LOP3.LUT R107, R107, 0x17f, R110, 0x78, !PT ;  /* 0x0000017f6b6b7812 */ /* 0x000fe200078e786e */
[----:B------:R1:W-:Y:S01]  /*2200*/  STL [R1+0xc], R18 ;  /* 0x00000c1201007387 */ /* 0x0003e20000100800 */
[----:B------:R-:W-:Y:S02]  /*2210*/  CS2R R66, SRZ ;  /* 0x0000000000427805 */ /* 0x000fe4000001ff00 */
[----:B------:R-:W-:-:S02]  /*2220*/  CS2R R68, SRZ ;  /* 0x0000000000447805 */ /* 0x000fc4000001ff00 */
[----:B------:R-:W-:Y:S02]  /*2230*/  CS2R R70, SRZ ;  /* 0x0000000000467805 */ /* 0x000fe4000001ff00 */
[----:B------:R-:W-:Y:S02]  /*2240*/  CS2R R72, SRZ ;  /* 0x0000000000487805 */ /* 0x000fe4000001ff00 */
[----:B------:R-:W-:Y:S02]  /*2250*/  CS2R R74, SRZ ;  /* 0x00000000004a7805 */ /* 0x000fe4000001ff00 */
[----:B0-----:R-:W-:Y:S02]  /*2260*/  IADD3 R22, P0, R23, R24, RZ ;  /* 0x0000001817167210 */ /* 0x001fe40007f1e0ff */
[----:B------:R-:W-:Y:S02]  /*2270*/  CS2R R76, SRZ ;  /* 0x00000000004c7805 */ /* 0x000fe4000001ff00 */
[----:B------:R-:W-:-:S02]  /*2280*/  CS2R R78, SRZ ;  /* 0x00000000004e7805 */ /* 0x000fc4000001ff00 */
[----:B------:R-:W-:Y:S02]  /*2290*/  CS2R R80, SRZ ;  /* 0x0000000000507805 */ /* 0x000fe4000001ff00 */
[-C--:B-1----:R-:W-:Y:S01]  /*22a0*/  IADD3 R18, P2, R20, R24.reuse, RZ ;  /* 0x0000001814127210 */ /* 0x082fe20007f5e0ff */
[----:B------:R0:W-:Y:S01]  /*22b0*/  STL [R1+0x18], R22 ;  /* 0x0000181601007387 */ /* 0x0001e20000100800 */
[----:B------:R-:W-:Y:S02]  /*22c0*/  CS2R R82, SRZ ;  /* 0x0000000000527805 */ /* 0x000fe4000001ff00 */
[----:B------:R-:W-:Y:S02]  /*22d0*/  CS2R R84, SRZ ;  /* 0x0000000000547805 */ /* 0x000fe4000001ff00 */
[----:B------:R-:W-:Y:S01]  /*22e0*/  CS2R R86, SRZ ;  /* 0x0000000000567805 */ /* 0x000fe2000001ff00 */
[----:B------:R1:W-:Y:S01]  /*22f0*/  STL [R1+0x20], R19 ;  /* 0x0000201301007387 */ /* 0x0003e20000100800 */
[----:B------:R-:W-:Y:S01]  /*2300*/  UMOV UR5, URZ ;  /* 0x0000003f00057c82 */ /* 0x000fe20008000000 */
[----:B------:R-:W-:Y:S01]  /*2310*/  UMOV UR6, URZ ;  /* 0x0000003f00067c82 */ /* 0x000fe20008000000 */
[----:B------:R-:W-:Y:S01]  /*2320*/  UMOV UR4, URZ ;  /* 0x0000003f00047c82 */ /* 0x000fe20008000000 */
[----:B------:R2:W-:Y:S01]  /*2330*/  STL [R1+0x28], R18 ;  /* 0x0000281201007387 */ /* 0x0005e20000100800 */
[----:B------:R-:W-:Y:S01]  /*2340*/  UIADD3.64 UR26, UR10, 0x2, URZ ;  /* 0x000000020a1a7897 */ /* 0x000fe2000fffe03f */
[----:B0-----:R-:W-:Y:S01]  /*2350*/  IADD3 R22, P3, R13, R24, RZ ;  /* 0x000000180d167210 */ /* 0x001fe20007f7e0ff */
[----:B------:R-:W-:Y:S01]  /*2360*/  UIADD3.64 UR14, UR10, 0x4, URZ ;  /* 0x000000040a0e7897 */ /* 0x000fe2000fffe03f */
[----:B------:R-:W-:Y:S01]  /*2370*/  ULDC UR16, c[0x0][0x238] ;  /* 0x00008e0000107ab9 */ /* 0x000fe20000000800 */
[----:B-1----:R-:W-:-:S02]  /*2380*/  LEA.HI.X.SX32 R19, R23, R25, 0x1, P0 ;  /* 0x0000001917137211 */ /* 0x002fc400000f0eff */
[----:B------:R-:W-:Y:S01]  /*2390*/  STL [R1+0x30], R22 ;  /* 0x0000301601007387 */ /* 0x000fe20000100800 */
[-C--:B------:R-:W-:Y:S02]  /*23a0*/  LEA.HI.X.SX32 R13, R13, R25.reuse, 0x1, P3 ;  /* 0x000000190d0d7211 */ /* 0x080fe400018f0eff */
[-C--:B--2---:R-:W-:Y:S01]  /*23b0*/  LEA.HI.X.SX32 R18, R14, R25.reuse, 0x1, P1 ;  /* 0x000000190e127211 */ /* 0x084fe200008f0eff */
[----:B------:R0:W-:Y:S01]  /*23c0*/  STL [R1+0x14], R19 ;  /* 0x0000141301007387 */ /* 0x0001e20000100800 */
[----:B------:R-:W-:Y:S01]  /*23d0*/  LEA.HI.X.SX32 R14, R20, R25, 0x1, P2 ;  /* 0x00000019140e7211 */ /* 0x000fe200010f0eff */
[----:B------:R-:W-:Y:S01]  /*23e0*/  IMAD.MOV.U32 R20, RZ, RZ, -0x800000 ;  /* 0xff800000ff147424 */ /* 0x000fe200078e00ff */
[----:B------:R-:W-:Y:S01]  /*23f0*/  LOP3.LUT P0, RZ, R110, 0x2, RZ, 0xc0, !PT ;  /* 0x000000026eff7812 */ /* 0x000fe2000780c0ff */
[----:B------:R1:W-:Y:S01]  /*2400*/  STL [R1+0x1c], R18 ;  /* 0x00001c1201007387 */ /* 0x0003e20000100800 */
[----:B------:R-:W-:Y:S02]  /*2410*/  CS2R R24, SRZ ;  /* 0x0000000000187805 */ /* 0x000fe4000001ff00 */
[----:B------:R-:W-:Y:S01]  /*2420*/  LOP3.LUT R110, R2, 0x8, RZ, 0xfc, !PT ;  /* 0x00000008026e7812 */ /* 0x000fe200078efcff */
[----:B------:R2:W-:Y:S01]  /*2430*/  STL [R1+0x24], R14 ;  /* 0x0000240e01007387 */ /* 0x0005e20000100800 */
[----:B------:R-:W-:Y:S01]  /*2440*/  SEL R104, R104, 0x1054, !P0 ;  /* 0x0000105468687807 */ /* 0x000fe20004000000 */
[----:B0-----:R-:W-:Y:S01]  /*2450*/  IMAD.MOV.U32 R19, RZ, RZ, RZ ;  /* 0x000000ffff137224 */ /* 0x001fe200078e00ff */
[----:B------:R-:W-:Y:S01]  /*2460*/  SEL R105, R105, 0x3276, !P0 ;  /* 0x0000327669697807 */ /* 0x000fe20004000000 */
[----:B------:R0:W-:Y:S01]  /*2470*/  STL [R1+0x2c], R13 ;  /* 0x00002c0d01007387 */ /* 0x0001e20000100800 */
[----:B------:R-:W-:Y:S01]  /*2480*/  LOP3.LUT R23, R106, 0x40, RZ, 0x3c, !PT ;  /* 0x000000406a177812 */ /* 0x000fe200078e3cff */
[----:B-1----:R-:W-:Y:S01]  /*2490*/  IMAD.MOV.U32 R18, RZ, RZ, -0x800000 ;  /* 0xff800000ff127424 */ /* 0x002fe200078e00ff */
[----:B------:R-:W-:Y:S01]  /*24a0*/  LOP3.LUT R22, R0, 0x1, RZ, 0x3c, !PT ;  /* 0x0000000100167812 */ /* 0x000fe200078e3cff */
[----:B--2---:R-:W-:-:S02]  /*24b0*/  IMAD.MOV.U32 R14, RZ, RZ, 0x3f800000 ;  /* 0x3f800000ff0e7424 */ /* 0x004fc400078e00ff */
[----:B0-----:R-:W-:-:S07]  /*24c0*/  IMAD.MOV.U32 R13, RZ, RZ, 0x3f800000 ;  /* 0x3f800000ff0d7424 */ /* 0x001fce00078e00ff */
.L_x_1:
[----:B------:R-:W-:Y:S01]  /*24d0*/  SHF.R.S32.HI R94, RZ, 0x1f, R19 ;  /* 0x0000001fff5e7819 */ /* 0x000fe20000011413 */
[----:B------:R-:W2:Y:S01]  /*24e0*/  LDL R115, [R1] ;  /* 0x0000000001737983 */ /* 0x000ea20000100800 */
[C---:B------:R-:W-:Y:S02]  /*24f0*/  IADD3 R90, P0, R19.reuse, R12, RZ ;  /* 0x0000000c135a7210 */ /* 0x040fe40007f1e0ff */
[C---:B------:R-:W-:Y:S01]  /*2500*/  IADD3 R88, P1, R19.reuse, R11, RZ ;  /* 0x0000000b13587210 */ /* 0x040fe20007f3e0ff */
[----:B------:R-:W3:Y:S02]  /*2510*/  LDL R122, [R1+0x8] ;  /* 0x00000800017a7983 */ /* 0x000ee40000100800 */
[C---:B------:R-:W-:Y:S01]  /*2520*/  IMAD.X R91, R94.reuse, 0x1, R10, P0 ;  /* 0x000000015e5b7824 */ /* 0x040fe200000e060a */
[C---:B------:R-:W-:Y:S01]  /*2530*/  IADD3 R22, P0, R19.reuse, R8, RZ ;  /* 0x0000000813167210 */ /* 0x040fe20007f1e0ff */
[C---:B------:R-:W-:Y:S01]  /*2540*/  IMAD.X R89, R94.reuse, 0x1, R9, P1 ;  /* 0x000000015e597824 */ /* 0x040fe200008e0609 */
[----:B------:R-:W-:Y:S01]  /*2550*/  IADD3 R92, P1, R19, R4, RZ ;  /* 0x00000004135c7210 */ /* 0x000fe20007f3e0ff */
[----:B------:R-:W4:Y:S02]  /*2560*/  LDL R117, [R1+0x4] ;  /* 0x0000040001757983 */ /* 0x000f240000100800 */
[----:B------:R-:W-:-:S02]  /*2570*/  IMAD.X R23, R94, 0x1, R6, P0 ;  /* 0x000000015e177824 */ /* 0x000fc400000e0606 */
[----:B------:R0:W5:Y:S01]  /*2580*/  LDG.E.U8 R95, desc[UR28][R90.64] ;  /* 0x0000001c5a5f7981 */ /* 0x000162000c1e1100 */
[----:B------:R-:W-:-:S03]  /*2590*/  IMAD.X R93, R94, 0x1, R15, P1 ;  /* 0x000000015e5d7824 */ /* 0x000fc600008e060f */
[----:B------:R1:W2:Y:S04]  /*25a0*/  LDG.E.U8 R96, desc[UR28][R88.64] ;  /* 0x0000001c58607981 */ /* 0x0002a8000c1e1100 */
[----:B------:R1:W3:Y:S01]  /*25b0*/  LDG.E.U8 R97, desc[UR28][R22.64] ;  /* 0x0000001c16617981 */ /* 0x0002e2000c1e1100 */
[----:B0-----:R-:W-:-:S03]  /*25c0*/  IADD3 R90, P2, R19, R108, RZ ;  /* 0x0000006c135a7210 */ /* 0x001fc60007f5e0ff */
[----:B------:R0:W4:Y:S01]  /*25d0*/  LDG.E.U8 R98, desc[UR28][R92.64] ;  /* 0x0000001c5c627981 */ /* 0x000122000c1e1100 */
[C---:B-1----:R-:W-:Y:S01]  /*25e0*/  IADD3 R88, P0, R19.reuse, R7, RZ ;  /* 0x0000000713587210 */ /* 0x042fe20007f1e0ff */
[----:B------:R-:W-:Y:S01]  /*25f0*/  IMAD.X R91, R94, 0x1, R17, P2 ;  /* 0x000000015e5b7824 */ /* 0x000fe200010e0611 */
[----:B------:R-:W-:Y:S01]  /*2600*/  LOP3.LUT R110, R106, 0x40, RZ, 0x3c, !PT ;  /* 0x000000406a6e7812 */ /* 0x000fe200078e3cff */
[----:B------:R-:W-:Y:S01]  /*2610*/  USHF.L.U32 UR7, UR30, 0x7, URZ ;  /* 0x000000071e077899 */ /* 0x000fe2000800063f */
[C---:B------:R-:W-:Y:S01]  /*2620*/  IADD3 R22, P1, R19.reuse, R3, RZ ;  /* 0x0000000313167210 */ /* 0x040fe20007f3e0ff */
[C---:B------:R-:W-:Y:S01]  /*2630*/  IMAD.X R89, R94.reuse, 0x1, R5, P0 ;  /* 0x000000015e597824 */ /* 0x040fe200000e0605 */
[----:B------:R-:W2:Y:S01]  /*2640*/  LDG.E.U8 R90, desc[UR28][R90.64] ;  /* 0x0000001c5a5a7981 */ /* 0x000ea2000c1e1100 */
[----:B0-----:R-:W-:Y:S02]  /*2650*/  IADD3 R92, P2, R19, R112, RZ ;  /* 0x00000070135c7210 */ /* 0x001fe40007f5e0ff */
[C---:B------:R-:W-:Y:S01]  /*2660*/  IMAD.X R23, R94.reuse, 0x1, R16, P1 ;  /* 0x000000015e177824 */ /* 0x040fe200008e0610 */
[----:B------:R-:W2:Y:S02]  /*2670*/  LDG.E.U8 R88, desc[UR28][R88.64] ;  /* 0x0000001c58587981 */ /* 0x000ea4000c1e1100 */
[----:B------:R-:W-:-:S02]  /*2680*/  IMAD.X R93, R94, 0x1, R109, P2 ;  /* 0x000000015e5d7824 */ /* 0x000fc400010e066d */
[----:B------:R-:W2:Y:S04]  /*2690*/  LDG.E.U8 R22, desc[UR28][R22.64] ;  /* 0x0000001c16167981 */ /* 0x000ea8000c1e1100 */
[----:B------:R-:W2:Y:S01]  /*26a0*/  LDG.E.U8 R92, desc[UR28][R92.64] ;  /* 0x0000001c5c5c7981 */ /* 0x000ea2000c1e1100 */
[----:B------:R-:W-:Y:S01]  /*26b0*/  BAR.SYNC.DEFER_BLOCKING 0x0 ;  /* 0x0000000000007b1d */ /* 0x000fe20000010000 */
[----:B------:R-:W-:Y:S01]  /*26c0*/  ULOP3.LUT UR7, UR7, 0x600, URZ, 0xc0, !UPT ;  /* 0x0000060007077892 */ /* 0x000fe2000f8ec03f */
[----:B------:R-:W-:-:S03]  /*26d0*/  LOP3.LUT R125, R2, 0x8, RZ, 0xfc, !PT ;  /* 0x00000008027d7812 */ /* 0x000fc600078efcff */
[----:B------:R-:W-:Y:S01]  /*26e0*/  ULEA.HI UR7, UR19, UR7, URZ, 0x1c ;  /* 0x0000000713077291 */ /* 0x000fe2000f8fe03f */
[----:B------:R-:W2:Y:S03]  /*26f0*/  LDL R119, [R1+0xc] ;  /* 0x00000c0001777983 */ /* 0x000ea60000100800 */
[----:B------:R-:W-:Y:S01]  /*2700*/  ULOP3.LUT UR20, UR7, 0x3fff, URZ, 0xc0, !UPT ;  /* 0x00003fff07147892 */ /* 0x000fe2000f8ec03f */
[----:B------:R-:W2:Y:S03]  /*2710*/  LDL R120, [R1+0x14] ;  /* 0x0000140001787983 */ /* 0x000ea60000100800 */
[----:B------:R-:W-:Y:S01]  /*2720*/  UIADD3 UR8, UP0, UR20, 0x2, URZ ;  /* 0x0000000214087890 */ /* 0x000fe2000ff1e03f */
[----:B------:R-:W-:Y:S01]  /*2730*/  UMOV UR7, URZ ;  /* 0x0000003f00077c82 */ /* 0x000fe20008000000 */
[----:B------:R-:W2:Y:S02]  /*2740*/  LDL R121, [R1+0x1c] ;  /* 0x00001c0001797983 */ /* 0x000ea40000100800 */
[----:B------:R-:W-:-:S02]  /*2750*/  UIADD3.X UR9, UR7, 0x40000040, URZ, UP0, !UPT ;  /* 0x4000004007097890 */ /* 0x000fc400087fe43f */
[----:B------:R-:W-:Y:S01]  /*2760*/  USHF.R.S32.HI UR7, URZ, 0x1f, UR4 ;  /* 0x0000001f3f077899 */ /* 0x000fe20008011404 */
[----:B------:R-:W2:Y:S04]  /*2770*/  LDL R124, [R1+0x30] ;  /* 0x00003000017c7983 */ /* 0x000ea80000100800 */
[----:B------:R-:W2:Y:S04]  /*2780*/  LDL R123, [R1+0x2c] ;  /* 0x00002c00017b7983 */ /* 0x000ea80000100800 */
[----:B-----5:R-:W-:Y:S04]  /*2790*/  STS.U8 [R106+UR19+0x8000], R95 ;  /* 0x0080005f6a007988 */ /* 0x020fe80008000013 */
[----:B---3--:R-:W-:Y:S04]  /*27a0*/  STS.U8 [R106+UR19+0x8400], R97 ;  /* 0x008400616a007988 */ /* 0x008fe80008000013 */
[----:B----4-:R-:W-:Y:S04]  /*27b0*/  STS.U8 [R106+UR19+0x8800], R98 ;  /* 0x008800626a007988 */ /* 0x010fe80008000013 */
[----:B--2---:R-:W-:Y:S04]  /*27c0*/  STS.U8 [R106+UR19+0x8c00], R90 ;  /* 0x008c005a6a007988 */ /* 0x004fe80008000013 */
[----:B------:R-:W-:Y:S04]  /*27d0*/  STS.U8 [R110+UR19+0x8200], R96 ;  /* 0x008200606e007988 */ /* 0x000fe80008000013 */
[----:B------:R-:W-:Y:S04]  /*27e0*/  STS.U8 [R110+UR19+0x8600], R88 ;  /* 0x008600586e007988 */ /* 0x000fe80008000013 */
[----:B------:R-:W-:Y:S04]  /*27f0*/  STS.U8 [R110+UR19+0x8a00], R22 ;  /* 0x008a00166e007988 */ /* 0x000fe80008000013 */
[----:B------:R0:W-:Y:S01]  /*2800*/  STS.U8 [R110+UR19+0x8e00], R92 ;  /* 0x008e005c6e007988 */ /* 0x0001e20008000013 */
[----:B------:R1:W-:Y:S06]  /*2810*/  MEMBAR.ALL.CTA ;  /* 0x0000000000007992 */ /* 0x0003ec0000008000 */
[----:B-1----:R-:W1:Y:S01]  /*2820*/  FENCE.VIEW.ASYNC.S ;  /* 0x00000000000073c6 */ /* 0x002e620000000000 */
[----:B0-----:R-:W0:Y:S01]  /*2830*/  S2R R110, SR_TID.X ;  /* 0x00000000006e7919 */ /* 0x001e220000002100 */
[----:B-1----:R-:W-:Y:S01]  /*2840*/  BAR.SYNC.DEFER_BLOCKING 0x0 ;  /* 0x0000000000007b1d */ /* 0x002fe20000010000 */
[----:B0-----:R-:W-:-:S05]  /*2850*/  IMAD.SHL.U32 R110, R110, 0x2, RZ ;  /* 0x000000026e6e7824 */ /* 0x001fca00078e00ff */
[----:B------:R-:W-:-:S04]  /*2860*/  LOP3.LUT R110, R110, 0x6, RZ, 0xc0, !PT ;  /* 0x000000066e6e7812 */ /* 0x000fc800078ec0ff */
[----:B------:R-:W-:-:S04]  /*2870*/  IADD3 R110, P0, R110, UR5, RZ ;  /* 0x000000056e6e7c10 */ /* 0x000fc8000ff1e0ff */
[----:B------:R-:W-:Y:S01]  /*2880*/  IADD3 R22, P5, R110, 0x9, RZ ;  /* 0x000000096e167810 */ /* 0x000fe20007fbe0ff */
[----:B------:R-:W-:-:S03]  /*2890*/  IMAD.X R111, RZ, RZ, UR6, P0 ;  /* 0x00000006ff6f7e24 */ /* 0x000fc600080e06ff */
[C---:B------:R-:W-:Y:S02]  /*28a0*/  ISETP.GT.U32.AND P3, PT, R22.reuse, R2, PT ;  /* 0x000000021600720c */ /* 0x040fe40003f64070 */
[----:B------:R-:W-:Y:S02]  /*28b0*/  ISETP.GT.U32.AND P4, PT, R22, R125, PT ;  /* 0x0000007d1600720c */ /* 0x000fe40003f84070 */
[----:B------:R-:W-:-:S04]  /*28c0*/  IADD3 R22, P1, R110, 0x10, RZ ;  /* 0x000000106e167810 */ /* 0x000fc80007f3e0ff */
[C---:B------:R-:W-:Y:S02]  /*28d0*/  ISETP.GT.U32.AND P2, PT, R22.reuse, R2, PT ;  /* 0x000000021600720c */ /* 0x040fe40003f44070 */
[----:B------:R-:W-:Y:S01]  /*28e0*/  ISETP.GT.U32.AND P0, PT, R22, R125, PT ;  /* 0x0000007d1600720c */ /* 0x000fe20003f04070 */
[----:B------:R-:W-:-:S05]  /*28f0*/  IMAD.X R22, RZ, RZ, R111, P5 ;  /* 0x000000ffff167224 */ /* 0x000fca00028e066f */
[C---:B------:R-:W-:Y:S02]  /*2900*/  ISETP.GT.U32.AND.EX P3, PT, R22.reuse, RZ, PT, P3 ;  /* 0x000000ff1600720c */ /* 0x040fe40003f64130 */
[----:B------:R-:W-:Y:S02]  /*2910*/  ISETP.GT.U32.AND.EX P4, PT, R22, RZ, PT, P4 ;  /* 0x000000ff1600720c */ /* 0x000fe40003f84140 */
[----:B------:R-:W-:-:S04]  /*2920*/  IADD3 R22, P5, R116, UR4, RZ ;  /* 0x0000000474167c10 */ /* 0x000fc8000ffbe0ff */
[----:B------:R-:W-:-:S05]  /*2930*/  IADD3.X R23, R114, UR7, RZ, P5, !PT ;  /* 0x0000000772177c10 */ /* 0x000fca000affe4ff */
[----:B------:R0:W2:Y:S02]  /*2940*/  LDG.E.U8 R113, desc[UR28][R22.64] ;  /* 0x0000001c16717981 */ /* 0x0000a4000c1e1100 */
[----:B0-----:R-:W-:-:S04]  /*2950*/  IADD3 R22, P5, R115, UR4, RZ ;  /* 0x0000000473167c10 */ /* 0x001fc8000ffbe0ff */
[----:B------:R-:W-:-:S05]  /*2960*/  IADD3.X R23, R118, UR7, RZ, P5, !PT ;  /* 0x0000000776177c10 */ /* 0x000fca000affe4ff */
[----:B------:R0:W3:Y:S02]  /*2970*/  LDG.E.U8 R115, desc[UR28][R22.64] ;  /* 0x0000001c16737981 */ /* 0x0000e4000c1e1100 */
[----:B0-----:R-:W-:Y:S02]  /*2980*/  IADD3 R22, P5, R122, UR4, RZ ;  /* 0x000000047a167c10 */ /* 0x001fe4000ffbe0ff */
[----:B------:R-:W4:Y:S02]  /*2990*/  LDL R122, [R1+0x24] ;  /* 0x00002400017a7983 */ /* 0x000f240000100800 */
[----:B------:R-:W-:-:S05]  /*29a0*/  IADD3.X R23, R117, UR7, RZ, P5, !PT ;  /* 0x0000000775177c10 */ /* 0x000fca000affe4ff */
[----:B------:R0:W5:Y:S04]  /*29b0*/  LDG.E.U8 R117, desc[UR28][R22.64] ;  /* 0x0000001c16757981 */ /* 0x000168000c1e1100 */
[----:B------:R-:W0:Y:S02]  /*29c0*/  LDL R23, [R1+0x10] ;  /* 0x0000100001177983 */ /* 0x000e240000100800 */
[----:B0-----:R-:W-:-:S04]  /*29d0*/  IADD3 R22, P5, R23, UR4, RZ ;  /* 0x0000000417167c10 */ /* 0x001fc8000ffbe0ff */
[----:B------:R-:W-:-:S05]  /*29e0*/  IADD3.X R23, R119, UR7, RZ, P5, !PT ;  /* 0x0000000777177c10 */ /* 0x000fca000affe4ff */
[----:B------:R0:W5:Y:S04]  /*29f0*/  LDG.E.U8 R119, desc[UR28][R22.64] ;  /* 0x0000001c16777981 */ /* 0x000168000c1e1100 */
[----:B------:R-:W0:Y:S02]  /*2a00*/  LDL R23, [R1+0x18] ;  /* 0x0000180001177983 */ /* 0x000e240000100800 */
[----:B0-----:R-:W-:-:S04]  /*2a10*/  IADD3 R22, P5, R23, UR4, RZ ;  /* 0x0000000417167c10 */ /* 0x001fc8000ffbe0ff */
[----:B------:R-:W-:-:S05]  /*2a20*/  IADD3.X R23, R120, UR7, RZ, P5, !PT ;  /* 0x0000000778177c10 */ /* 0x000fca000affe4ff */
[----:B------:R0:W5:Y:S04]  /*2a30*/  LDG.E.U8 R120, desc[UR28][R22.64] ;  /* 0x0000001c16787981 */ /* 0x000168000c1e1100 */
[----:B------:R-:W0:Y:S01]  /*2a40*/  LDL R23, [R1+0x20] ;  /* 0x0000200001177983 */ /* 0x000e220000100800 */
[----:B------:R-:W-:Y:S01]  /*2a50*/  WARPGROUP.ARRIVE ;  /* 0x00000000000079c5 */ /* 0x000fe20000000000 */
[----:B------:R-:W-:Y:S01]  /*2a60*/  UMOV UR23, 0x40000040 ;  /* 0x4000004000177882 */ /* 0x000fe20000000000 */
[----:B------:R-:W-:-:S04]  /*2a70*/  UMOV UR21, 0x40000040 ;  /* 0x4000004000157882 */ /* 0x000fc80000000000 */
[----:B------:R-:W-:Y:S01]  /*2a80*/  QGMMA.64x32x32.F32.E4M3.E4M3 R88, gdesc[UR20], RZ, !UPT ;  /* 0x00600000145879f3 */ /* 0x000fe2000c7008ff */
[----:B------:R-:W-:-:S03]  /*2a90*/  UIADD3.64 UR24, UR8, 0x2, URZ ;  /* 0x0000000208187897 */ /* 0x000fc6000fffe03f */
[----:B------:R-:W-:Y:S01]  /*2aa0*/  QGMMA.64x32x32.F32.E4M3.E4M3 R88, gdesc[UR8], R88 ;  /* 0x00600000085879f3 */ /* 0x000fe20008700858 */
[----:B------:R-:W-:-:S05]  /*2ab0*/  UIADD3.64 UR12, UR8, 0x4, URZ ;  /* 0x00000004080c7897 */ /* 0x000fca000fffe03f */
[----:B------:R-:W-:Y:S04]  /*2ac0*/  QGMMA.64x32x32.F32.E4M3.E4M3 R88, gdesc[UR24], R88 ;  /* 0x00600000185879f3 */ /* 0x000fe80008700858 */
[----:B------:R-:W-:Y:S01]  /*2ad0*/  QGMMA.64x32x32.F32.E4M3.E4M3 R88, gdesc[UR12], R88, gsb0 ;  /* 0x006000000c5879f3 */ /* 0x000fe20008000858 */
[----:B0-----:R-:W-:-:S04]  /*2ae0*/  IADD3 R22, P5, R23, UR4, RZ ;  /* 0x0000000417167c10 */ /* 0x001fc8000ffbe0ff */
[----:B------:R-:W-:-:S05]  /*2af0*/  IADD3.X R23, R121, UR7, RZ, P5, !PT ;  /* 0x0000000779177c10 */ /* 0x000fca000affe4ff */
[----:B------:R0:W5:Y:S04]  /*2b00*/  LDG.E.U8 R121, desc[UR28][R22.64] ;  /* 0x0000001c16797981 */ /* 0x000168000c1e1100 */
[----:B------:R-:W0:Y:S01]  /*2b10*/  LDL R23, [R1+0x28] ;  /* 0x0000280001177983 */ /* 0x000e220000100800 */
[----:B------:R-:W-:Y:S02]  /*2b20*/  WARPGROUP.DEPBAR.LE gsb0, 0x0 ;  /* 0x00008000000079c5 */ /* 0x000fe40000010000 */
[----:B------:R-:W-:Y:S01]  /*2b30*/  FMUL R95, R95, UR16 ;  /* 0x000000105f5f7c20 */ /* 0x000fe20008400000 */
[----:B------:R-:W-:-:S04]  /*2b40*/  FMUL R99, R99, UR16 ;  /* 0x0000001063637c20 */ /* 0x000fc80008400000 */
[----:B------:R-:W-:Y:S01]  /*2b50*/  FSEL R95, R95, -INF , !P4 ;  /* 0xff8000005f5f7808 */ /* 0x000fe20006000000 */
[----:B------:R-:W-:Y:S01]  /*2b60*/  FMUL R98, R98, UR16 ;  /* 0x0000001062627c20 */ /* 0x000fe20008400000 */
[----:B------:R-:W-:Y:S01]  /*2b70*/  FMUL R102, R102, UR16 ;  /* 0x0000001066667c20 */ /* 0x000fe20008400000 */
[----:B------:R-:W-:Y:S01]  /*2b80*/  FMUL R92, R92, UR16 ;  /* 0x000000105c5c7c20 */ /* 0x000fe20008400000 */
[----:B------:R-:W-:Y:S01]  /*2b90*/  FMUL R103, R103, UR16 ;  /* 0x0000001067677c20 */ /* 0x000fe20008400000 */
[----:B------:R-:W-:Y:S01]  /*2ba0*/  FMUL R88, R88, UR16 ;  /* 0x0000001058587c20 */ /* 0x000fe20008400000 */
[----:B------:R-:W-:Y:S01]  /*2bb0*/  FMUL R96, R96, UR16 ;  /* 0x0000001060607c20 */ /* 0x000fe20008400000 */
[----:B0-----:R-:W-:-:S04]  /*2bc0*/  IADD3 R22, P5, R23, UR4, RZ ;  /* 0x0000000417167c10 */ /* 0x001fc8000ffbe0ff */
[----:B----4-:R-:W-:-:S05]  /*2bd0*/  IADD3.X R23, R122, UR7, RZ, P5, !PT ;  /* 0x000000077a177c10 */ /* 0x010fca000affe4ff */
[----:B------:R0:W4:Y:S02]  /*2be0*/  LDG.E.U8 R122, desc[UR28][R22.64] ;  /* 0x0000001c167a7981 */ /* 0x000124000c1e1100 */
[----:B0-----:R-:W-:-:S04]  /*2bf0*/  IADD3 R22, P5, R124, UR4, RZ ;  /* 0x000000047c167c10 */ /* 0x001fc8000ffbe0ff */
[----:B------:R-:W-:-:S05]  /*2c00*/  IADD3.X R23, R123, UR7, RZ, P5, !PT ;  /* 0x000000077b177c10 */ /* 0x000fca000affe4ff */
[----:B------:R0:W4:Y:S01]  /*2c10*/  LDG.E.U8 R22, desc[UR28][R22.64] ;  /* 0x0000001c16167981 */ /* 0x000122000c1e1100 */
[----:B------:R-:W-:Y:S01]  /*2c20*/  BAR.SYNC.DEFER_BLOCKING 0x0 ;  /* 0x0000000000007b1d */ /* 0x000fe20000010000 */
[----:B------:R-:W-:Y:S01]  /*2c30*/  IADD3 R124, P5, R110, 0x11, RZ ;  /* 0x000000116e7c7810 */ /* 0x000fe20007fbe0ff */
[----:B------:R-:W-:-:S04]  /*2c40*/  IMAD.X R123, RZ, RZ, R111, P1 ;  /* 0x000000ffff7b7224 */ /* 0x000fc800008e066f */
[--C-:B0-----:R-:W-:Y:S01]  /*2c50*/  IMAD.X R23, RZ, RZ, R111.reuse, P5 ;  /* 0x000000ffff177224 */ /* 0x101fe200028e066f */
[C---:B------:R-:W-:Y:S02]  /*2c60*/  ISETP.GT.U32.AND P5, PT, R124.reuse, R125, PT ;  /* 0x0000007d7c00720c */ /* 0x040fe40003fa4070 */
[----:B------:R-:W-:Y:S02]  /*2c70*/  ISETP.GT.U32.AND P1, PT, R124, R2, PT ;  /* 0x000000027c00720c */ /* 0x000fe40003f24070 */
[----:B------:R-:W-:Y:S02]  /*2c80*/  IADD3 R124, P4, R110, 0x18, RZ ;  /* 0x000000186e7c7810 */ /* 0x000fe40007f9e0ff */
[C---:B------:R-:W-:Y:S02]  /*2c90*/  ISETP.GT.U32.AND.EX P5, PT, R23.reuse, RZ, PT, P5 ;  /* 0x000000ff1700720c */ /* 0x040fe40003fa4150 */
[----:B------:R-:W-:Y:S01]  /*2ca0*/  ISETP.GT.U32.AND.EX P1, PT, R23, RZ, PT, P1 ;  /* 0x000000ff1700720c */ /* 0x000fe20003f24110 */
[----:B------:R-:W-:Y:S01]  /*2cb0*/  IMAD.X R23, RZ, RZ, R111, P4 ;  /* 0x000000ffff177224 */ /* 0x000fe200020e066f */
[----:B------:R-:W-:-:S02]  /*2cc0*/  FSEL R99, R99, -INF , !P5 ;  /* 0xff80000063637808 */ /* 0x000fc40006800000 */
[C---:B------:R-:W-:Y:S02]  /*2cd0*/  ISETP.GT.U32.AND.EX P0, PT, R123.reuse, RZ, PT, P0 ;  /* 0x000000ff7b00720c */ /* 0x040fe40003f04100 */
[----:B------:R-:W-:Y:S02]  /*2ce0*/  ISETP.GT.U32.AND P5, PT, R124, R125, PT ;  /* 0x0000007d7c00720c */ /* 0x000fe40003fa4070 */
[----:B------:R-:W-:Y:S02]  /*2cf0*/  ISETP.GT.U32.AND.EX P2, PT, R123, RZ, PT, P2 ;  /* 0x000000ff7b00720c */ /* 0x000fe40003f44120 */
[----:B------:R-:W-:Y:S02]  /*2d00*/  IADD3 R123, P4, R110, 0x8, RZ ;  /* 0x000000086e7b7810 */ /* 0x000fe40007f9e0ff */
[----:B------:R-:W-:Y:S02]  /*2d10*/  FSEL R98, R98, -INF , !P0 ;  /* 0xff80000062627808 */ /* 0x000fe40004000000 */
[----:B------:R-:W-:-:S02]  /*2d20*/  ISETP.GT.U32.AND.EX P5, PT, R23, RZ, PT, P5 ;  /* 0x000000ff1700720c */ /* 0x000fc40003fa4150 */
[-C--:B------:R-:W-:Y:S01]  /*2d30*/  ISETP.GT.U32.AND P0, PT, R124, R2.reuse, PT ;  /* 0x000000027c00720c */ /* 0x080fe20003f04070 */
[----:B------:R-:W-:Y:S01]  /*2d40*/  IMAD.X R124, RZ, RZ, R111, P4 ;  /* 0x000000ffff7c7224 */ /* 0x000fe200020e066f */
[----:B------:R-:W-:Y:S02]  /*2d50*/  ISETP.GT.U32.AND P4, PT, R123, R2, PT ;  /* 0x000000027b00720c */ /* 0x000fe40003f84070 */
[----:B------:R-:W-:Y:S02]  /*2d60*/  FSEL R102, R102, -INF , !P5 ;  /* 0xff80000066667808 */ /* 0x000fe40006800000 */
[----:B------:R-:W-:Y:S01]  /*2d70*/  ISETP.GT.U32.AND P5, PT, R110, R125, PT ;  /* 0x0000007d6e00720c */ /* 0x000fe20003fa4070 */
[----:B------:R-:W-:Y:S01]  /*2d80*/  FMUL R123, R90, UR16 ;  /* 0x000000105a7b7c20 */ /* 0x000fe20008400000 */
[----:B------:R-:W-:Y:S02]  /*2d90*/  ISETP.GT.U32.AND.EX P4, PT, R124, RZ, PT, P4 ;  /* 0x000000ff7c00720c */ /* 0x000fe40003f84140 */
[----:B------:R-:W-:-:S02]  /*2da0*/  ISETP.GT.U32.AND.EX P5, PT, R111, RZ, PT, P5 ;  /* 0x000000ff6f00720c */ /* 0x000fc40003fa4150 */
[----:B------:R-:W-:Y:S01]  /*2db0*/  FSEL R90, R92, -INF , !P4 ;  /* 0xff8000005c5a7808 */ /* 0x000fe20006000000 */
[----:B------:R-:W-:Y:S01]  /*2dc0*/  FMUL R92, R91, UR16 ;  /* 0x000000105b5c7c20 */ /* 0x000fe20008400000 */
[C---:B------:R-:W-:Y:S02]  /*2dd0*/  ISETP.GE.U32.AND P4, PT, R110.reuse, R125, PT ;  /* 0x0000007d6e00720c */ /* 0x040fe40003f86070 */
[----:B------:R-:W-:Y:S02]  /*2de0*/  FSEL R91, R123, -INF , !P5 ;  /* 0xff8000007b5b7808 */ /* 0x000fe40006800000 */
[----:B------:R-:W-:Y:S02]  /*2df0*/  IADD3 R124, P5, R110, 0x19, RZ ;  /* 0x000000196e7c7810 */ /* 0x000fe40007fbe0ff */
[----:B------:R-:W-:-:S03]  /*2e00*/  ISETP.GE.U32.AND.EX P4, PT, R111, RZ, PT, P4 ;  /* 0x000000ff6f00720c */ /* 0x000fc60003f86140 */
[----:B------:R-:W-:Y:S01]  /*2e10*/  IMAD.X R123, RZ, RZ, R111, P5 ;  /* 0x000000ffff7b7224 */ /* 0x000fe200028e066f */
[----:B------:R-:W-:Y:S02]  /*2e20*/  ISETP.GT.U32.AND P5, PT, R124, R125, PT ;  /* 0x0000007d7c00720c */ /* 0x000fe40003fa4070 */
[----:B------:R-:W-:Y:S02]  /*2e30*/  FSEL R92, R92, -INF , !P4 ;  /* 0xff8000005c5c7808 */ /* 0x000fe40006000000 */
[----:B------:R-:W-:Y:S01]  /*2e40*/  ISETP.GT.U32.AND P4, PT, R110, R2, PT ;  /* 0x000000026e00720c */ /* 0x000fe20003f84070 */
[----:B------:R-:W-:Y:S01]  /*2e50*/  FMUL R125, R94, UR16 ;  /* 0x000000105e7d7c20 */ /* 0x000fe20008400000 */
[----:B------:R-:W-:Y:S02]  /*2e60*/  ISETP.GT.U32.AND.EX P5, PT, R123, RZ, PT, P5 ;  /* 0x000000ff7b00720c */ /* 0x000fe40003fa4150 */
[----:B------:R-:W-:Y:S02]  /*2e70*/  ISETP.GT.U32.AND.EX P4, PT, R111, RZ, PT, P4 ;  /* 0x000000ff6f00720c */ /* 0x000fe40003f84140 */
[----:B------:R-:W-:-:S02]  /*2e80*/  FSEL R94, R103, -INF , !P5 ;  /* 0xff800000675e7808 */ /* 0x000fc40006800000 */
[----:B------:R-:W-:Y:S02]  /*2e90*/  ISETP.GE.U32.AND P5, PT, R110, R2, PT ;  /* 0x000000026e00720c */ /* 0x000fe40003fa6070 */
[----:B------:R-:W-:Y:S02]  /*2ea0*/  FSEL R103, R125, -INF , !P4 ;  /* 0xff8000007d677808 */ /* 0x000fe40006000000 */
[----:B------:R-:W-:-:S04]  /*2eb0*/  FMNMX R110, R91, R92, !PT ;  /* 0x0000005c5b6e7209 */ /* 0x000fc80007800000 */
[----:B------:R-:W-:-:S04]  /*2ec0*/  FMNMX R110, R103, R110, !PT ;  /* 0x0000006e676e7209 */ /* 0x000fc80007800000 */
[----:B------:R-:W-:-:S04]  /*2ed0*/  FMNMX R110, R95, R110, !PT ;  /* 0x0000006e5f6e7209 */ /* 0x000fc80007800000 */
[----:B------:R-:W-:-:S04]  /*2ee0*/  FMNMX R110, R98, R110, !PT ;  /* 0x0000006e626e7209 */ /* 0x000fc80007800000 */
[----:B------:R-:W-:-:S04]  /*2ef0*/  FMNMX R110, R99, R110, !PT ;  /* 0x0000006e636e7209 */ /* 0x000fc80007800000 */
[----:B------:R-:W-:-:S04]  /*2f00*/  FMNMX R110, R102, R110, !PT ;  /* 0x0000006e666e7209 */ /* 0x000fc80007800000 */
[----:B------:R-:W-:Y:S02]  /*2f10*/  FMNMX R110, R94, R110, !PT ;  /* 0x0000006e5e6e7209 */ /* 0x000fe40007800000 */
[----:B------:R-:W-:-:S03]  /*2f20*/  ISETP.GE.U32.AND.EX P5, PT, R111, RZ, PT, P5 ;  /* 0x000000ff6f00720c */ /* 0x000fc60003fa6150 */
[----:B------:R-:W0:Y:S01]  /*2f30*/  SHFL.BFLY PT, R111, R110, 0x2, 0x1f ;  /* 0x0c401f006e6f7f89 */ /* 0x000e2200000e0000 */
[----:B------:R-:W-:Y:S01]  /*2f40*/  ISETP.GT.U32.AND.EX P0, PT, R23, RZ, PT, P0 ;  /* 0x000000ff1700720c */ /* 0x000fe20003f04100 */
[----:B------:R-:W-:Y:S01]  /*2f50*/  FMUL R23, R89, UR16 ;  /* 0x0000001059177c20 */ /* 0x000fe20008400000 */
[----:B------:R-:W-:Y:S01]  /*2f60*/  FSEL R88, R88, -INF , !P4 ;  /* 0xff80000058587808 */ /* 0x000fe20006000000 */
[----:B------:R-:W-:-:S03]  /*2f70*/  FMUL R89, R93, UR16 ;  /* 0x000000105d597c20 */ /* 0x000fc60008400000 */
[----:B------:R-:W-:-:S04]  /*2f80*/  FSEL R23, R23, -INF , !P5 ;  /* 0xff80000017177808 */ /* 0x000fc80006800000 */
[----:B------:R-:W-:Y:S02]  /*2f90*/  FMNMX R93, R88, R23, !PT ;  /* 0x00000017585d7209 */ /* 0x000fe40007800000 */
[----:B------:R-:W-:Y:S02]  /*2fa0*/  FSEL R89, R89, -INF , !P3 ;  /* 0xff80000059597808 */ /* 0x000fe40005800000 */
[----:B------:R-:W-:Y:S02]  /*2fb0*/  FMNMX R93, R90, R93, !PT ;  /* 0x0000005d5a5d7209 */ /* 0x000fe40007800000 */
[----:B------:R-:W-:Y:S02]  /*2fc0*/  FSEL R96, R96, -INF , !P2 ;  /* 0xff80000060607808 */ /* 0x000fe40005000000 */
[----:B0-----:R-:W-:Y:S01]  /*2fd0*/  FMNMX R111, R110, R111, !PT ;  /* 0x0000006f6e6f7209 */ /* 0x001fe20007800000 */
[----:B------:R-:W-:Y:S01]  /*2fe0*/  FMUL R110, R97, UR16 ;  /* 0x00000010616e7c20 */ /* 0x000fe20008400000 */
[----:B------:R-:W-:Y:S01]  /*2ff0*/  FMNMX R97, R89, R93, !PT ;  /* 0x0000005d59617209 */ /* 0x000fe20007800000 */
[----:B------:R-:W-:Y:S01]  /*3000*/  FMUL R93, R100, UR16 ;  /* 0x00000010645d7c20 */ /* 0x000fe20008400000 */
[----:B------:R-:W-:-:S02]  /*3010*/  ISETP.GT.U32.AND P4, PT, R124, R2, PT ;  /* 0x000000027c00720c */ /* 0x000fc40003f84070 */
[----:B------:R-:W-:Y:S01]  /*3020*/  FSEL R100, R110, -INF , !P1 ;  /* 0xff8000006e647808 */ /* 0x000fe20004800000 */
[----:B------:R-:W-:Y:S01]  /*3030*/  FMUL R110, R101, UR16 ;  /* 0x00000010656e7c20 */ /* 0x000fe20008400000 */
[----:B------:R-:W-:Y:S02]  /*3040*/  FMNMX R97, R96, R97, !PT ;  /* 0x0000006160617209 */ /* 0x000fe40007800000 */
[----:B------:R-:W-:Y:S02]  /*3050*/  FSEL R101, R93, -INF , !P0 ;  /* 0xff8000005d657808 */ /* 0x000fe40004000000 */
[----:B------:R-:W0:Y:S01]  /*3060*/  SHFL.BFLY PT, R93, R111, 0x1, 0x1f ;  /* 0x0c201f006f5d7f89 */ /* 0x000e2200000e0000 */
[----:B------:R-:W-:Y:S02]  /*3070*/  ISETP.GT.U32.AND.EX P4, PT, R123, RZ, PT, P4 ;  /* 0x000000ff7b00720c */ /* 0x000fe40003f84140 */
[----:B------:R-:W-:Y:S02]  /*3080*/  FMNMX R97, R100, R97, !PT ;  /* 0x0000006164617209 */ /* 0x000fe40007800000 */
[----:B------:R-:W-:-:S02]  /*3090*/  FSEL R110, R110, -INF , !P4 ;  /* 0xff8000006e6e7808 */ /* 0x000fc40006000000 */
[----:B------:R-:W-:-:S04]  /*30a0*/  FMNMX R97, R101, R97, !PT ;  /* 0x0000006165617209 */ /* 0x000fc80007800000 */
[----:B------:R-:W-:-:S05]  /*30b0*/  FMNMX R97, R110, R97, !PT ;  /* 0x000000616e617209 */ /* 0x000fca0007800000 */
[----:B------:R-:W1:Y:S01]  /*30c0*/  SHFL.BFLY PT, R123, R97, 0x2, 0x1f ;  /* 0x0c401f00617b7f89 */ /* 0x000e6200000e0000 */
[----:B0-----:R-:W-:-:S04]  /*30d0*/  FMNMX R93, R111, R93, !PT ;  /* 0x0000005d6f5d7209 */ /* 0x001fc80007800000 */
[----:B------:R-:W-:-:S05]  /*30e0*/  FMNMX R93, R93, R20, !PT ;  /* 0x000000145d5d7209 */ /* 0x000fca0007800000 */
[----:B------:R-:W-:-:S04]  /*30f0*/  FADD R111, R91, -R93 ;  /* 0x8000005d5b6f7221 */ /* 0x000fc80000000000 */
[----:B------:R-:W-:Y:S01]  /*3100*/  FMUL R111, R111, 1.4426950216293334961 ;  /* 0x3fb8aa3b6f6f7820 */ /* 0x000fe20000400000 */
[----:B-1----:R-:W-:Y:S01]  /*3110*/  FMNMX R91, R97, R123, !PT ;  /* 0x0000007b615b7209 */ /* 0x002fe20007800000 */
[--C-:B------:R-:W-:Y:S02]  /*3120*/  FADD R97, R92, -R93.reuse ;  /* 0x8000005d5c617221 */ /* 0x100fe40000000000 */
[----:B------:R0:W-:Y:S02]  /*3130*/  MUFU.EX2 R92, R111 ;  /* 0x0000006f005c7308 */ /* 0x0001e40000000800 */
[----:B0-----:R-:W0:Y:S01]  /*3140*/  SHFL.BFLY PT, R111, R91, 0x1, 0x1f ;  /* 0x0c201f005b6f7f89 */ /* 0x001e2200000e0000 */
[----:B------:R-:W-:-:S01]  /*3150*/  FADD R103, R103, -R93 ;  /* 0x8000005d67677221 */ /* 0x000fc20000000000 */
[----:B------:R-:W-:-:S03]  /*3160*/  FADD R123, R95, -R93 ;  /* 0x8000005d5f7b7221 */ /* 0x000fc60000000000 */
[----:B------:R-:W-:Y:S01]  /*3170*/  FMUL R103, R103, 1.4426950216293334961 ;  /* 0x3fb8aa3b67677820 */ /* 0x000fe20000400000 */
[----:B------:R-:W-:Y:S01]  /*3180*/  FMUL R123, R123, 1.4426950216293334961 ;  /* 0x3fb8aa3b7b7b7820 */ /* 0x000fe20000400000 */
[----:B------:R-:W-:Y:S01]  /*3190*/  FMUL R97, R97, 1.4426950216293334961 ;  /* 0x3fb8aa3b61617820 */ /* 0x000fe20000400000 */
[----:B0-----:R-:W-:Y:S01]  /*31a0*/  FMNMX R111, R91, R111, !PT ;  /* 0x0000006f5b6f7209 */ /* 0x001fe20007800000 */
[----:B------:R-:W-:-:S03]  /*31b0*/  FADD R91, R102, -R93 ;  /* 0x8000005d665b7221 */ /* 0x000fc60000000000 */
[----:B------:R-:W-:Y:S01]  /*31c0*/  FMNMX R102, R111, R18, !PT ;  /* 0x000000126f667209 */ /* 0x000fe20007800000 */
[----:B------:R-:W-:-:S04]  /*31d0*/  FMUL R91, R91, 1.4426950216293334961 ;  /* 0x3fb8aa3b5b5b7820 */ /* 0x000fc80000400000 */
[--C-:B------:R-:W-:Y:S01]  /*31e0*/  FADD R88, R88, -R102.reuse ;  /* 0x8000006658587221 */ /* 0x100fe20000000000 */
[----:B------:R-:W-:-:S01]  /*31f0*/  FADD R89, R89, -R102 ;  /* 0x8000006659597221 */ /* 0x000fc20000000000 */
[----:B------:R-:W-:Y:S02]  /*3200*/  FADD R111, R94, -R93 ;  /* 0x8000005d5e6f7221 */ /* 0x000fe40000000000 */
[----:B------:R-:W-:Y:S01]  /*3210*/  FMUL R88, R88, 1.4426950216293334961 ;  /* 0x3fb8aa3b58587820 */ /* 0x000fe20000400000 */
[----:B------:R0:W-:Y:S01]  /*3220*/  MUFU.EX2 R94, R91 ;  /* 0x0000005b005e7308 */ /* 0x0001e20000000800 */
[----:B------:R-:W-:Y:S01]  /*3230*/  FMUL R89, R89, 1.4426950216293334961 ;  /* 0x3fb8aa3b59597820 */ /* 0x000fe20000400000 */
[----:B------:R-:W-:-:S06]  /*3240*/  FADD R90, R90, -R102 ;  /* 0x800000665a5a7221 */ /* 0x000fcc0000000000 */
[----:B------:R1:W-:Y:S01]  /*3250*/  MUFU.EX2 R95, R103 ;  /* 0x00000067005f7308 */ /* 0x0003e20000000800 */
[----:B0-----:R-:W-:-:S01]  /*3260*/  FADD R91, R23, -R102 ;  /* 0x80000066175b7221 */ /* 0x001fc20000000000 */
[----:B------:R-:W-:-:S06]  /*3270*/  FMUL R90, R90, 1.4426950216293334961 ;  /* 0x3fb8aa3b5a5a7820 */ /* 0x000fcc0000400000 */
[----:B------:R0:W-:Y:S01]  /*3280*/  MUFU.EX2 R23, R88 ;  /* 0x0000005800177308 */ /* 0x0001e20000000800 */
[----:B-1----:R-:W-:-:S01]  /*3290*/  FADD R103, R98, -R93 ;  /* 0x8000005d62677221 */ /* 0x002fc20000000000 */
[----:B------:R-:W-:-:S03]  /*32a0*/  FMUL R91, R91, 1.4426950216293334961 ;  /* 0x3fb8aa3b5b5b7820 */ /* 0x000fc60000400000 */
[----:B------:R-:W-:Y:S01]  /*32b0*/  FMUL R103, R103, 1.4426950216293334961 ;  /* 0x3fb8aa3b67677820 */ /* 0x000fe20000400000 */
[----:B0-----:R-:W-:-:S02]  /*32c0*/  FADD R88, R96, -R102 ;  /* 0x8000006660587221 */ /* 0x001fc40000000000 */
[----:B------:R0:W-:Y:S02]  /*32d0*/  MUFU.EX2 R98, R123 ;  /* 0x0000007b00627308 */ /* 0x0001e40000000800 */
[----:B------:R-:W-:-:S06]  /*32e0*/  FMUL R88, R88, 1.4426950216293334961 ;  /* 0x3fb8aa3b58587820 */ /* 0x000fcc0000400000 */
[----:B------:R1:W-:Y:S01]  /*32f0*/  MUFU.EX2 R96, R89 ;  /* 0x0000005900607308 */ /* 0x0003e20000000800 */
[----:B0-----:R-:W-:-:S01]  /*3300*/  FADD R123, R99, -R93 ;  /* 0x8000005d637b7221 */ /* 0x001fc20000000000 */
[----:B------:R-:W-:Y:S01]  /*3310*/  FMUL R111, R111, 1.4426950216293334961 ;  /* 0x3fb8aa3b6f6f7820 */ /* 0x000fe20000400000 */
[----:B-1----:R-:W-:-:S05]  /*3320*/  FADD R89, R100, -R102 ;  /* 0x8000006664597221 */ /* 0x002fca0000000000 */
[----:B------:R-:W0:Y:S01]  /*3330*/  MUFU.EX2 R97, R97 ;  /* 0x0000006100617308 */ /* 0x000e220000000800 */
[----:B------:R-:W-:-:S07]  /*3340*/  FMUL R89, R89, 1.4426950216293334961 ;  /* 0x3fb8aa3b59597820 */ /* 0x000fce0000400000 */
[----:B------:R1:W-:Y:S08]  /*3350*/  MUFU.EX2 R99, R103 ;  /* 0x0000006700637308 */ /* 0x0003f00000000800 */
[----:B------:R2:W-:Y:S01]  /*3360*/  MUFU.EX2 R100, R88 ;  /* 0x0000005800647308 */ /* 0x0005e20000000800 */
[----:B-1----:R-:W-:-:S07]  /*3370*/  FMUL R103, R123, 1.4426950216293334961 ;  /* 0x3fb8aa3b7b677820 */ /* 0x002fce0000400000 */
[----:B------:R-:W1:Y:S01]  /*3380*/  MUFU.EX2 R123, R91 ;  /* 0x0000005b007b7308 */ /* 0x000e620000000800 */
[----:B--2---:R-:W-:-:S07]  /*3390*/  FADD R88, R101, -R102 ;  /* 0x8000006665587221 */ /* 0x004fce0000000000 */
[----:B------:R-:W2:Y:S01]  /*33a0*/  MUFU.EX2 R124, R90 ;  /* 0x0000005a007c7308 */ /* 0x000ea20000000800 */
[----:B------:R-:W-:-:S07]  /*33b0*/  FMUL R88, R88, 1.4426950216293334961 ;  /* 0x3fb8aa3b58587820 */ /* 0x000fce0000400000 */
[----:B------:R3:W-:Y:S02]  /*33c0*/  MUFU.EX2 R101, R89 ;  /* 0x0000005900657308 */ /* 0x0007e40000000800 */
[----:B---3--:R-:W-:-:S06]  /*33d0*/  FADD R89, R110, -R102 ;  /* 0x800000666e597221 */ /* 0x008fcc0000000000 */
[----:B------:R-:W3:Y:S01]  /*33e0*/  MUFU.EX2 R103, R103 ;  /* 0x0000006700677308 */ /* 0x000ee20000000800 */
[----:B------:R-:W-:-:S07]  /*33f0*/  FMUL R89, R89, 1.4426950216293334961 ;  /* 0x3fb8aa3b59597820 */ /* 0x000fce0000400000 */
[----:B------:R-:W3:Y:S01]  /*3400*/  MUFU.EX2 R111, R111 ;  /* 0x0000006f006f7308 */ /* 0x000ee20000000800 */
[----:B0-----:R-:W-:-:S07]  /*3410*/  F2FP.SATFINITE.E4M3.F32.PACK_AB_MERGE_C R90, R97, R92, RZ ;  /* 0x0000005c615a723e */ /* 0x001fce00048070ff */
[----:B------:R0:W-:Y:S01]  /*3420*/  MUFU.EX2 R110, R88 ;  /* 0x00000058006e7308 */ /* 0x0001e20000000800 */
[----:B-1----:R-:W-:-:S07]  /*3430*/  F2FP.SATFINITE.E4M3.F32.PACK_AB_MERGE_C R90, R123, R23, R90 ;  /* 0x000000177b5a723e */ /* 0x002fce000480705a */
[----:B------:R1:W3:Y:S01]  /*3440*/  MUFU.EX2 R125, R89 ;  /* 0x00000059007d7308 */ /* 0x0002e20000000800 */
[----:B0-----:R-:W-:Y:S01]  /*3450*/  F2FP.SATFINITE.E4M3.F32.PACK_AB_MERGE_C R88, R98, R95, RZ ;  /* 0x0000005f6258723e */ /* 0x001fe200048070ff */
[----:B------:R3:W-:Y:S03]  /*3460*/  STS.U8 [R107+UR19+0x8000], R113 ;  /* 0x008000716b007988 */ /* 0x0007e60008000013 */
[----:B--2---:R-:W-:Y:S01]  /*3470*/  F2FP.SATFINITE.E4M3.F32.PACK_AB_MERGE_C R88, R96, R124, R88 ;  /* 0x0000007c6058723e */ /* 0x004fe20004807058 */
[----:B------:R0:W-:Y:S04]  /*3480*/  STS.U8 [R107+UR19+0x8200], R115 ;  /* 0x008200736b007988 */ /* 0x0001e80008000013 */
[----:B-----5:R-:W-:Y:S01]  /*3490*/  STS.U8 [R107+UR19+0x8400], R117 ;  /* 0x008400756b007988 */ /* 0x020fe20008000013 */
[----:B-1----:R-:W-:-:S03]  /*34a0*/  SEL R89, R90, R88, !P6 ;  /* 0x000000585a597207 */ /* 0x002fc60007000000 */
[----:B------:R-:W-:Y:S04]  /*34b0*/  STS.U8 [R107+UR19+0x8600], R119 ;  /* 0x008600776b007988 */ /* 0x000fe80008000013 */
[----:B------:R-:W-:Y:S04]  /*34c0*/  STS.U8 [R107+UR19+0x8800], R120 ;  /* 0x008800786b007988 */ /* 0x000fe80008000013 */
[----:B------:R-:W-:Y:S04]  /*34d0*/  STS.U8 [R107+UR19+0x8a00], R121 ;  /* 0x008a00796b007988 */ /* 0x000fe80008000013 */
[----:B----4-:R-:W-:Y:S04]  /*34e0*/  STS.U8 [R107+UR19+0x8c00], R122 ;  /* 0x008c007a6b007988 */ /* 0x010fe80008000013 */
[----:B------:R-:W-:Y:S01]  /*34f0*/  STS.U8 [R107+UR19+0x8e00], R22 ;  /* 0x008e00166b007988 */ /* 0x000fe20008000013 */
[----:B------:R-:W-:Y:S01]  /*3500*/  SEL R90, R88, R90, !P6 ;  /* 0x0000005a585a7207 */ /* 0x000fe20007000000 */
[----:B------:R1:W-:Y:S06]  /*3510*/  MEMBAR.ALL.CTA ;  /* 0x0000000000007992 */ /* 0x0003ec0000008000 */
[----:B-1----:R-:W1:Y:S01]  /*3520*/  FENCE.VIEW.ASYNC.S ;  /* 0x00000000000073c6 */ /* 0x002e620000000000 */
[----:B---3--:R-:W-:-:S02]  /*3530*/  F2FP.SATFINITE.E4M3.F32.PACK_AB_MERGE_C R113, R103, R99, RZ ;  /* 0x000000636771723e */ /* 0x008fc400048070ff */
[----:B------:R-:W-:Y:S02]  /*3540*/  F2FP.SATFINITE.E4M3.F32.PACK_AB_MERGE_C R88, R111, R94, RZ ;  /* 0x0000005e6f58723e */ /* 0x000fe400048070ff */
[----:B------:R-:W-:Y:S02]  /*3550*/  F2FP.SATFINITE.E4M3.F32.PACK_AB_MERGE_C R113, R101, R100, R113 ;  /* 0x000000646571723e */ /* 0x000fe40004807071 */
[----:B------:R-:W-:Y:S02]  /*3560*/  F2FP.SATFINITE.E4M3.F32.PACK_AB_MERGE_C R88, R125, R110, R88 ;  /* 0x0000006e7d58723e */ /* 0x000fe40004807058 */
[----:B0-----:R-:W-:Y:S02]  /*3570*/  LOP3.LUT R115, R0, 0x1, RZ, 0x3c, !PT ;  /* 0x0000000100737812 */ /* 0x001fe400078e3cff */
[----:B------:R-:W-:Y:S02]  /*3580*/  SEL R91, R113, R88, !P6 ;  /* 0x00000058715b7207 */ /* 0x000fe40007000000 */
[----:B------:R-:W-:Y:S01]  /*3590*/  SEL R113, R88, R113, !P6 ;  /* 0x0000007158717207 */ /* 0x000fe20007000000 */
[----:B------:R-:W-:Y:S01]  /*35a0*/  FADD R20, -R93, R20 ;  /* 0x000000145d147221 */ /* 0x000fe20000000100 */
[----:B------:R-:W-:-:S01]  /*35b0*/  FADD R18, -R102, R18 ;  /* 0x0000001266127221 */ /* 0x000fc20000000100 */
[----:B-1----:R-:W-:Y:S02]  /*35c0*/  SHFL.IDX PT, R89, R89, R0, 0x1f ;  /* 0x00001f0059597589 */ /* 0x002fe400000e0000 */
[----:B------:R-:W-:-:S02]  /*35d0*/  FMUL R20, R20, 1.4426950216293334961 ;  /* 0x3fb8aa3b14147820 */ /* 0x000fc40000400000 */
[----:B------:R-:W0:Y:S01]  /*35e0*/  SHFL.IDX PT, R90, R90, R115, 0x1f ;  /* 0x00001f735a5a7589 */ /* 0x000e2200000e0000 */
[----:B------:R-:W-:-:S03]  /*35f0*/  FMUL R18, R18, 1.4426950216293334961 ;  /* 0x3fb8aa3b12127820 */ /* 0x000fc60000400000 */
[----:B------:R-:W-:Y:S04]  /*3600*/  SHFL.IDX PT, R91, R91, R0, 0x1f ;  /* 0x00001f005b5b7589 */ /* 0x000fe800000e0000 */
[----:B------:R-:W1:Y:S01]  /*3610*/  SHFL.IDX PT, R113, R113, R115, 0x1f ;  /* 0x00001f7371717589 */ /* 0x000e6200000e0000 */
[----:B------:R-:W2:Y:S08]  /*3620*/  MUFU.EX2 R20, R20 ;  /* 0x0000001400147308 */ /* 0x000eb00000000800 */
[----:B------:R-:W3:Y:S01]  /*3630*/  MUFU.EX2 R18, R18 ;  /* 0x0000001200127308 */ /* 0x000ee20000000800 */
[----:B0-----:R-:W-:-:S02]  /*3640*/  PRMT R88, R89, R104, R90 ;  /* 0x0000006859587216 */ /* 0x001fc4000000005a */
[----:B------:R-:W-:Y:S01]  /*3650*/  PRMT R89, R89, R105, R90 ;  /* 0x0000006959597216 */ /* 0x000fe2000000005a */
[-C--:B--2---:R-:W-:Y:S01]  /*3660*/  FMUL R26, R26, R20.reuse ;  /* 0x000000141a1a7220 */ /* 0x084fe20000400000 */
[-C--:B------:R-:W-:Y:S01]  /*3670*/  FMUL R27, R27, R20.reuse ;  /* 0x000000141b1b7220 */ /* 0x080fe20000400000 */
        /* <DEDUP_REMOVED lines=29> */
[----:B------:R-:W-:Y:S01]  /*3850*/  FMUL R87, R87, R20 ;  /* 0x0000001457577220 */ /* 0x000fe20000400000 */
[-C--:B---3--:R-:W-:Y:S01]  /*3860*/  FMUL R24, R24, R18.reuse ;  /* 0x0000001218187220 */ /* 0x088fe20000400000 */
        /* <DEDUP_REMOVED lines=31> */
[----:B-1----:R-:W-:-:S02]  /*3a60*/  PRMT R90, R91, R104, R113 ;  /* 0x000000685b5a7216 */ /* 0x002fc40000000071 */
[----:B------:R-:W-:Y:S01]  /*3a70*/  PRMT R91, R91, R105, R113 ;  /* 0x000000695b5b7216 */ /* 0x000fe20000000071 */
[----:B------:R-:W-:Y:S06]  /*3a80*/  BAR.SYNC.DEFER_BLOCKING 0x0 ;  /* 0x0000000000007b1d */ /* 0x000fec0000010000 */
[----:B------:R-:W-:Y:S01]  /*3a90*/  UMOV UR23, 0xc0000010 ;  /* 0xc000001000177882 */ /* 0x000fe20000000000 */
[----:B------:R-:W-:-:S06]  /*3aa0*/  WARPGROUP.ARRIVE ;  /* 0x00000000000079c5 */ /* 0x000fcc0000000000 */
[----:B------:R-:W-:Y:S01]  /*3ab0*/  QGMMA.64x128x32.F32.E4M3.E4M3 R24, R88, gdesc[UR20], R24, gsb0 ;  /* 0x01e0001458187df3 */ /* 0x000fe20008000818 */
[----:B------:R-:W-:-:S01]  /*3ac0*/  FADD R92, R92, R97 ;  /* 0x000000615c5c7221 */ /* 0x000fc20000000000 */
[----:B------:R-:W-:-:S03]  /*3ad0*/  FADD R23, R23, R123 ;  /* 0x0000007b17177221 */ /* 0x000fc60000000000 */
[----:B------:R-:W-:Y:S01]  /*3ae0*/  FADD R92, R95, R92 ;  /* 0x0000005c5f5c7221 */ /* 0x000fe20000000000 */
        /* <DEDUP_REMOVED lines=10> */
[----:B------:R-:W-:-:S01]  /*3b90*/  FADD R23, R125, R23 ;  /* 0x000000177d177221 */ /* 0x000fc20000000000 */
[----:B------:R-:W0:Y:S03]  /*3ba0*/  S2R R115, SR_CTAID.X ;  /* 0x0000000000737919 */ /* 0x000e260000002500 */
[----:B------:R-:W1:Y:S04]  /*3bb0*/  SHFL.BFLY PT, R22, R92, 0x2, 0x1f ;  /* 0x0c401f005c167f89 */ /* 0x000e6800000e0000 */
[----:B------:R-:W2:Y:S01]  /*3bc0*/  SHFL.BFLY PT, R94, R23, 0x2, 0x1f ;  /* 0x0c401f00175e7f89 */ /* 0x000ea200000e0000 */
[----:B------:R-:W-:-:S04]  /*3bd0*/  UIADD3 UR5, UP0, UR5, 0x20, URZ ;  /* 0x0000002005057890 */ /* 0x000fc8000ff1e03f */
[----:B------:R-:W-:Y:S01]  /*3be0*/  UIADD3.X UR6, URZ, UR6, URZ, UP0, !UPT ;  /* 0x000000063f067290 */ /* 0x000fe200087fe43f */
[----:B-1----:R-:W-:-:S01]  /*3bf0*/  FADD R22, R92, R22 ;  /* 0x000000165c167221 */ /* 0x002fc20000000000 */
[----:B--2---:R-:W-:-:S04]  /*3c00*/  FADD R23, R23, R94 ;  /* 0x0000005e17177221 */ /* 0x004fc80000000000 */
[----:B------:R-:W1:Y:S01]  /*3c10*/  SHFL.BFLY PT, R92, R22, 0x1, 0x1f ;  /* 0x0c201f00165c7f89 */ /* 0x000e6200000e0000 */
[----:B0-----:R-:W-:-:S03]  /*3c20*/  IMAD.SHL.U32 R115, R115, 0x100, RZ ;  /* 0x0000010073737824 */ /* 0x001fc600078e00ff */
[----:B------:R-:W0:Y:S01]  /*3c30*/  SHFL.BFLY PT, R94, R23, 0x1, 0x1f ;  /* 0x0c201f00175e7f89 */ /* 0x000e2200000e0000 */
[----:B------:R-:W-:Y:S02]  /*3c40*/  VIADD R115, R115, 0x100 ;  /* 0x0000010073737836 */ /* 0x000fe40000000000 */
[----:B------:R-:W-:-:S03]  /*3c50*/  IMAD.U32 R95, RZ, RZ, UR6 ;  /* 0x00000006ff5f7e24 */ /* 0x000fc6000f8e00ff */
[----:B------:R-:W-:-:S04]  /*3c60*/  ISETP.LE.U32.AND P0, PT, R115, UR5, PT ;  /* 0x0000000573007c0c */ /* 0x000fc8000bf03070 */
[----:B------:R-:W-:Y:S01]  /*3c70*/  ISETP.GE.U32.AND.EX P0, PT, R95, RZ, PT, P0 ;  /* 0x000000ff5f00720c */ /* 0x000fe20003f06100 */
[----:B------:R-:W-:Y:S01]  /*3c80*/  ULEA UR4, UR17, UR4, 0x5 ;  /* 0x0000000411047291 */ /* 0x000fe2000f8e283f */
[----:B------:R-:W-:Y:S02]  /*3c90*/  IMAD R19, R21, 0x20, R19 ;  /* 0x0000002015137824 */ /* 0x000fe400078e0213 */
[----:B-1----:R-:W-:-:S01]  /*3ca0*/  FADD R92, R22, R92 ;  /* 0x0000005c165c7221 */ /* 0x002fc20000000000 */
[----:B0-----:R-:W-:-:S03]  /*3cb0*/  FADD R94, R23, R94 ;  /* 0x0000005e175e7221 */ /* 0x001fc60000000000 */
[----:B------:R-:W-:Y:S01]  /*3cc0*/  FFMA R13, R20, R13, R92 ;  /* 0x0000000d140d7223 */ /* 0x000fe2000000005c */
[----:B------:R-:W-:Y:S02]  /*3cd0*/  IMAD.MOV.U32 R22, RZ, RZ, R102 ;  /* 0x000000ffff167224 */ /* 0x000fe400078e0066 */
[----:B------:R-:W-:Y:S01]  /*3ce0*/  FFMA R14, R18, R14, R94 ;  /* 0x0000000e120e7223 */ /* 0x000fe2000000005e */
[--C-:B------:R-:W-:Y:S02]  /*3cf0*/  IMAD.MOV.U32 R23, RZ, RZ, R93.reuse ;  /* 0x000000ffff177224 */ /* 0x100fe400078e005d */
[----:B------:R-:W-:Y:S02]  /*3d00*/  IMAD.MOV.U32 R18, RZ, RZ, R102 ;  /* 0x000000ffff127224 */ /* 0x000fe400078e0066 */
[----:B------:R-:W-:Y:S01]  /*3d10*/  IMAD.MOV.U32 R20, RZ, RZ, R93 ;  /* 0x000000ffff147224 */ /* 0x000fe200078e005d */
[----:B------:R-:W-:Y:S02]  /*3d20*/  WARPGROUP.DEPBAR.LE gsb0, 0x0 ;  /* 0x00008000000079c5 */ /* 0x000fe40000010000 */
[----:B------:R-:W-:Y:S05]  /*3d30*/  @!P0 BRA `(.L_x_1) ;  /* 0xffffffe400e48947 */ /* 0x000fea000383ffff */
.L_x_0:
[C---:B------:R-:W-:Y:S01]  /*3d40*/  FMUL R3, R14.reuse, 8388608 ;  /* 0x4b0000000e037820 */ /* 0x040fe20000400000 */
[----:B------:R-:W-:Y:S01]  /*3d50*/  FSETP.GEU.AND P0, PT, R14, 1.175494350822287508e-38, PT ;  /* 0x008000000e00780b */ /* 0x000fe20003f0e000 */
[----:B------:R-:W-:Y:S02]  /*3d60*/  IMAD.MOV.U32 R4, RZ, RZ, 0x3dc6b27f ;  /* 0x3dc6b27fff047424 */ /* 0x000fe400078e00ff */
[C---:B------:R-:W-:Y:S01]  /*3d70*/  FMUL R20, R13.reuse, 8388608 ;  /* 0x4b0000000d147820 */ /* 0x040fe20000400000 */
[----:B------:R-:W-:Y:S01]  /*3d80*/  FSETP.GEU.AND P2, PT, R13, 1.175494350822287508e-38, PT ;  /* 0x008000000d00780b */ /* 0x000fe20003f4e000 */
[----:B------:R-:W-:Y:S01]  /*3d90*/  FMUL R7, R86, 0.25 ;  /* 0x3e80000056077820 */ /* 0x000fe20000400000 */
[----:B------:R-:W-:Y:S01]  /*3da0*/  FSEL R2, R3, R14, !P0 ;  /* 0x0000000e03027208 */ /* 0x000fe20004000000 */
[----:B------:R-:W0:Y:S01]  /*3db0*/  S2R R110, SR_TID.X ;  /* 0x00000000006e7919 */ /* 0x000e220000002100 */
[----:B------:R-:W-:Y:S01]  /*3dc0*/  FSEL R20, R20, R13, !P2 ;  /* 0x0000000d14147208 */ /* 0x000fe20005000000 */
[----:B------:R-:W1:Y:S01]  /*3dd0*/  LDC.64 R96, c[0x0][0x228] ;  /* 0x00008a00ff607b82 */ /* 0x000e620000000a00 */
[C---:B------:R-:W-:Y:S01]  /*3de0*/  ISETP.GE.U32.AND P1, PT, R2.reuse, 0x7f800000, PT ;  /* 0x7f8000000200780c */ /* 0x040fe20003f26070 */
[----:B------:R-:W-:Y:S01]  /*3df0*/  VIADD R3, R2, 0xc0cafb0d ;  /* 0xc0cafb0d02037836 */ /* 0x000fe20000000000 */
[----:B------:R-:W2:Y:S01]  /*3e00*/  S2R R113, SR_TID.X ;  /* 0x0000000000717919 */ /* 0x000ea20000002100 */
[----:B------:R-:W-:-:S02]  /*3e10*/  ULDC.64 UR4, c[0x0][0x270] ;  /* 0x00009c0000047ab9 */ /* 0x000fc40000000a00 */
[----:B------:R-:W-:Y:S01]  /*3e20*/  UIMAD UR4, UR18, UR4, URZ ;  /* 0x00000004120472a4 */ /* 0x000fe2000f8e023f */
[----:B------:R-:W-:Y:S01]  /*3e30*/  LOP3.LUT R3, R3, 0xff800000, RZ, 0xc0, !PT ;  /* 0xff80000003037812 */ /* 0x000fe200078ec0ff */
[----:B------:R-:W3:Y:S04]  /*3e40*/  S2R R112, SR_CTAID.X ;  /* 0x0000000000707919 */ /* 0x000ee80000002500 */
[----:B------:R-:W-:Y:S01]  /*3e50*/  IMAD.IADD R5, R2, 0x1, -R3 ;  /* 0x0000000102057824 */ /* 0x000fe200078e0a03 */
[----:B------:R-:W-:Y:S01]  /*3e60*/  I2FP.F32.S32 R3, R3 ;  /* 0x0000000300037245 */ /* 0x000fe20000201400 */
[----:B------:R-:W4:Y:S02]  /*3e70*/  S2R R119, SR_TID.X ;  /* 0x0000000000777919 */ /* 0x000f240000002100 */
[----:B------:R-:W-:Y:S01]  /*3e80*/  FADD R5, R5, -1 ;  /* 0xbf80000005057421 */ /* 0x000fe20000000000 */
[----:B------:R-:W5:Y:S03]  /*3e90*/  S2R R117, SR_TID.X ;  /* 0x0000000000757919 */ /* 0x000f660000002100 */
[----:B------:R-:W-:-:S04]  /*3ea0*/  FFMA.FTZ R0, R5, R4, -0.16845393180847167969 ;  /* 0xbe2c7f3005007423 */ /* 0x000fc80000010004 */
[----:B------:R-:W-:-:S04]  /*3eb0*/  FFMA.FTZ R0, R5, R0, 0.1716887056827545166 ;  /* 0x3e2fcf2a05007423 */ /* 0x000fc80000010000 */
[----:B------:R-:W-:Y:S01]  /*3ec0*/  FFMA.FTZ R0, R5, R0, -0.17900948226451873779 ;  /* 0xbe374e4305007423 */ /* 0x000fe20000010000 */
[----:B0-----:R-:W-:-:S03]  /*3ed0*/  LOP3.LUT R110, R110, 0x7, RZ, 0xc0, !PT ;  /* 0x000000076e6e7812 */ /* 0x001fc600078ec0ff */
[----:B------:R-:W-:Y:S01]  /*3ee0*/  FFMA.FTZ R0, R5, R0, 0.20512372255325317383 ;  /* 0x3e520bf405007423 */ /* 0x000fe20000010000 */
[----:B--2---:R-:W-:-:S03]  /*3ef0*/  IMAD.SHL.U32 R8, R113, 0x8, RZ ;  /* 0x0000000871087824 */ /* 0x004fc600078e00ff */
[----:B------:R-:W-:Y:S01]  /*3f00*/  FFMA.FTZ R0, R5, R0, -0.24046532809734344482 ;  /* 0xbe763c8b05007423 */ /* 0x000fe20000010000 */
[----:B------:R-:W-:Y:S01]  /*3f10*/  IMAD.SHL.U32 R10, R110, 0x10, RZ ;  /* 0x000000106e0a7824 */ /* 0x000fe200078e00ff */
[----:B------:R-:W-:Y:S01]  /*3f20*/  LOP3.LUT R11, R113, 0x7, RZ, 0xc0, !PT ;  /* 0x00000007710b7812 */ /* 0x000fe200078ec0ff */
[----:B------:R-:W0:Y:S01]  /*3f30*/  S2R R110, SR_TID.X ;  /* 0x00000000006e7919 */ /* 0x000e220000002100 */
[----:B------:R-:W-:Y:S01]  /*3f40*/  FFMA.FTZ R0, R5, R0, 0.28857114911079406738 ;  /* 0x3e93bf9905007423 */ /* 0x000fe20000010000 */
[----:B------:R-:W-:Y:S02]  /*3f50*/  LOP3.LUT R8, R8, 0xf80, RZ, 0xc0, !PT ;  /* 0x00000f8008087812 */ /* 0x000fe400078ec0ff */
[----:B------:R-:W-:Y:S01]  /*3f60*/  LEA R11, R11, UR19, 0x3 ;  /* 0x000000130b0b7c11 */ /* 0x000fe2000f8e18ff */
[----:B------:R-:W-:Y:S01]  /*3f70*/  FFMA.FTZ R0, R5, R0, -0.36067417263984680176 ;  /* 0xbeb8aa4905007423 */ /* 0x000fe20000010000 */
[----:B---3--:R-:W-:Y:S02]  /*3f80*/  PRMT R112, R113, 0x6540, R112 ;  /* 0x0000654071707816 */ /* 0x008fe40000000070 */
[----:B----4-:R-:W-:Y:S01]  /*3f90*/  LEA.HI R115, R119, 0x32, RZ, 0x18 ;  /* 0x0000003277737811 */ /* 0x010fe200078fc0ff */
[----:B------:R-:W-:Y:S01]  /*3fa0*/  FFMA.FTZ R0, R5, R0, 0.48089820146560668945 ;  /* 0x3ef6384a05007423 */ /* 0x000fe20000010000 */
[----:B------:R-:W-:-:S02]  /*3fb0*/  LEA.HI R89, R113, 0x76, RZ, 0x18 ;  /* 0x0000007671597811 */ /* 0x000fc400078fc0ff */
[----:B-----5:R-:W-:Y:S01]  /*3fc0*/  LEA.HI R116, R117, 0x3a, RZ, 0x18 ;  /* 0x0000003a75747811 */ /* 0x020fe200078fc0ff */
[----:B------:R-:W-:Y:S01]  /*3fd0*/  FFMA.FTZ R0, R5, R0, -0.72134751081466674805 ;  /* 0xbf38aa3b05007423 */ /* 0x000fe20000010000 */
[----:B------:R-:W-:-:S03]  /*3fe0*/  LEA.HI R93, R113, 0x7a, RZ, 0x18 ;  /* 0x0000007a715d7811 */ /* 0x000fc600078fc0ff */
[----:B------:R-:W-:-:S04]  /*3ff0*/  FMUL R0, R5, R0 ;  /* 0x0000000005007220 */ /* 0x000fc80000400000 */
[----:B------:R-:W-:-:S04]  /*4000*/  FMUL R0, R5, R0 ;  /* 0x0000000005007220 */ /* 0x000fc80000400000 */
[----:B------:R-:W-:Y:S01]  /*4010*/  FFMA.FTZ R5, R5, 1.4426950216293334961, R0 ;  /* 0x3fb8aa3b05057823 */ /* 0x000fe20000010000 */
[----:B------:R-:W-:Y:S01]  /*4020*/  FSEL R0, RZ, -23, P0 ;  /* 0xc1b80000ff007808 */ /* 0x000fe20000000000 */
[----:B------:R-:W-:Y:S01]  /*4030*/  BAR.SYNC.DEFER_BLOCKING 0x0 ;  /* 0x0000000000007b1d */ /* 0x000fe20000010000 */
[----:B------:R-:W-:-:S03]  /*4040*/  FSETP.NEU.AND P0, PT, R2, RZ, PT ;  /* 0x000000ff0200720b */ /* 0x000fc60003f0d000 */
[----:B------:R-:W-:Y:S01]  /*4050*/  FFMA.FTZ R0, R3, 1.1920928955078125e-07, R0 ;  /* 0x3400000003007823 */ /* 0x000fe20000010000 */
[----:B------:R-:W-:Y:S01]  /*4060*/  @P1 IMAD.MOV.U32 R3, RZ, RZ, 0x7f800000 ;  /* 0x7f800000ff031424 */ /* 0x000fe200078e00ff */
[----:B0-----:R-:W-:Y:S02]  /*4070*/  SHF.R.U32.HI R104, RZ, 0x8, R110 ;  /* 0x00000008ff687819 */ /* 0x001fe4000001166e */
[----:B------:R-:W-:Y:S01]  /*4080*/  FADD R0, R0, R5 ;  /* 0x0000000500007221 */ /* 0x000fe20000000000 */
[----:B------:R-:W-:Y:S02]  /*4090*/  VIADD R5, R20, 0xc0cafb0d ;  /* 0xc0cafb0d14057836 */ /* 0x000fe40000000000 */
[----:B------:R-:W-:Y:S01]  /*40a0*/  @P1 FFMA.FTZ R0, R2, R3, +INF ;  /* 0x7f80000002001423 */ /* 0x000fe20000010003 */
[----:B------:R-:W-:Y:S02]  /*40b0*/  FSEL R3, RZ, -23, P2 ;  /* 0xc1b80000ff037808 */ /* 0x000fe40001000000 */
[----:B------:R-:W-:-:S02]  /*40c0*/  FSETP.GT.AND P1, PT, |R13|, 8.50705917302346158658e+37, PT ;  /* 0x7e8000000d00780b */ /* 0x000fc40003f24200 */
[----:B------:R-:W-:Y:S02]  /*40d0*/  LOP3.LUT R5, R5, 0xff800000, RZ, 0xc0, !PT ;  /* 0xff80000005057812 */ /* 0x000fe400078ec0ff */
[----:B------:R-:W-:Y:S01]  /*40e0*/  FSEL R86, R7, R86, P1 ;  /* 0x0000005607567208 */ /* 0x000fe20000800000 */
[----:B------:R-:W-:Y:S01]  /*40f0*/  FMUL R7, R82, 0.25 ;  /* 0x3e80000052077820 */ /* 0x000fe20000400000 */
[----:B------:R-:W-:Y:S02]  /*4100*/  I2FP.F32.S32 R2, R5 ;  /* 0x0000000500027245 */ /* 0x000fe40000201400 */
[----:B------:R-:W-:Y:S02]  /*4110*/  FSETP.GEU.AND P2, PT, |R13|, 1.175494350822287508e-38, PT ;  /* 0x008000000d00780b */ /* 0x000fe40003f4e200 */
[----:B------:R-:W-:Y:S01]  /*4120*/  FSEL R82, R7, R82, P1 ;  /* 0x0000005207527208 */ /* 0x000fe20000800000 */
[----:B------:R-:W-:Y:S01]  /*4130*/  FFMA.FTZ R3, R2, 1.1920928955078125e-07, R3 ;  /* 0x3400000002037823 */ /* 0x000fe20000010003 */
[----:B------:R-:W-:Y:S01]  /*4140*/  FMUL R2, R87, 0.25 ;  /* 0x3e80000057027820 */ /* 0x000fe20000400000 */
[----:B------:R-:W-:Y:S01]  /*4150*/  FMUL R7, R78, 0.25 ;  /* 0x3e8000004e077820 */ /* 0x000fe20000400000 */
[----:B------:R-:W-:Y:S01]  /*4160*/  @P1 FMUL R13, R13, 0.25 ;  /* 0x3e8000000d0d1820 */ /* 0x000fe20000400000 */
[----:B------:R-:W-:-:S02]  /*4170*/  SGXT.U32 R104, R104, 0x1 ;  /* 0x000000016868781a */ /* 0x000fc40000000000 */
[----:B------:R-:W-:Y:S01]  /*4180*/  FSEL R87, R2, R87, P1 ;  /* 0x0000005702577208 */ /* 0x000fe20000800000 */
[----:B------:R-:W-:Y:S01]  /*4190*/  FMUL R2, R83, 0.25 ;  /* 0x3e80000053027820 */ /* 0x000fe20000400000 */
[----:B------:R-:W-:Y:S01]  /*41a0*/  FSEL R78, R7, R78, P1 ;  /* 0x0000004e074e7208 */ /* 0x000fe20000800000 */
[----:B------:R-:W-:Y:S01]  /*41b0*/  FMUL R7, R74, 0.25 ;  /* 0x3e8000004a077820 */ /* 0x000fe20000400000 */
[----:B------:R-:W-:Y:S01]  /*41c0*/  @!P2 FMUL R86, R86, 16777216 ;  /* 0x4b8000005656a820 */ /* 0x000fe20000400000 */
[----:B------:R-:W-:Y:S01]  /*41d0*/  @!P2 FMUL R87, R87, 16777216 ;  /* 0x4b8000005757a820 */ /* 0x000fe20000400000 */
        /* <DEDUP_REMOVED lines=80> */
[----:B------:R-:W-:Y:S01]  /*46e0*/  @!P2 FMUL R34, R34, 16777216 ;  /* 0x4b8000002222a820 */ /* 0x000fe20000400000 */
[----:B------:R-:W-:Y:S01]  /*46f0*/  @!P2 FMUL R30, R30, 16777216 ;  /* 0x4b8000001e1ea820 */ /* 0x000fe20000400000 */
[----:B------:R-:W-:Y:S01]  /*4700*/  @!P2 FMUL R26, R26, 16777216 ;  /* 0x4b8000001a1aa820 */ /* 0x000fe20000400000 */
[----:B------:R-:W-:Y:S01]  /*4710*/  @!P2 FMUL R31, R31, 16777216 ;  /* 0x4b8000001f1fa820 */ /* 0x000fe20000400000 */
[----:B------:R-:W-:Y:S01]  /*4720*/  FSEL R27, R2, R27, P1 ;  /* 0x0000001b021b7208 */ /* 0x000fe20000800000 */
[----:B------:R-:W-:Y:S01]  /*4730*/  FMUL R2, R85, 0.25 ;  /* 0x3e80000055027820 */ /* 0x000fe20000400000 */
[----:B------:R-:W-:Y:S01]  /*4740*/  FSETP.GT.AND P1, PT, |R14|, 8.50705917302346158658e+37, PT ;  /* 0x7e8000000e00780b */ /* 0x000fe20003f24200 */
[----:B------:R-:W0:Y:S01]  /*4750*/  MUFU.RCP R13, R13 ;  /* 0x0000000d000d7308 */ /* 0x000e220000001000 */
[----:B------:R-:W-:Y:S01]  /*4760*/  LEA.HI R111, R110, 0x6, RZ, 0x18 ;  /* 0x000000066e6f7811 */ /* 0x000fe200078fc0ff */
[----:B------:R-:W-:Y:S01]  /*4770*/  @!P2 FMUL R27, R27, 16777216 ;  /* 0x4b8000001b1ba820 */ /* 0x000fe20000400000 */
[----:B------:R-:W-:Y:S01]  /*4780*/  FSEL R85, R2, R85, P1 ;  /* 0x0000005502557208 */ /* 0x000fe20000800000 */
[----:B------:R-:W-:Y:S01]  /*4790*/  FMUL R2, R81, 0.25 ;  /* 0x3e80000051027820 */ /* 0x000fe20000400000 */
[----:B------:R-:W-:Y:S01]  /*47a0*/  FSEL R84, R7, R84, P1 ;  /* 0x0000005407547208 */ /* 0x000fe20000800000 */
[----:B------:R-:W-:Y:S01]  /*47b0*/  FMUL R7, R80, 0.25 ;  /* 0x3e80000050077820 */ /* 0x000fe20000400000 */
[----:B------:R-:W-:-:S02]  /*47c0*/  FSETP.GEU.AND P2, PT, |R14|, 1.175494350822287508e-38, PT ;  /* 0x008000000e00780b */ /* 0x000fc40003f4e200 */
[----:B------:R-:W-:Y:S01]  /*47d0*/  FSEL R81, R2, R81, P1 ;  /* 0x0000005102517208 */ /* 0x000fe20000800000 */
[----:B------:R-:W-:Y:S01]  /*47e0*/  FMUL R2, R77, 0.25 ;  /* 0x3e8000004d027820 */ /* 0x000fe20000400000 */
[----:B------:R-:W-:Y:S01]  /*47f0*/  FSEL R80, R7, R80, P1 ;  /* 0x0000005007507208 */ /* 0x000fe20000800000 */
[----:B------:R-:W-:Y:S01]  /*4800*/  FMUL R7, R76, 0.25 ;  /* 0x3e8000004c077820 */ /* 0x000fe20000400000 */
[----:B------:R-:W-:Y:S02]  /*4810*/  @P1 FMUL R14, R14, 0.25 ;  /* 0x3e8000000e0e1820 */ /* 0x000fe40000400000 */
[----:B------:R-:W-:Y:S01]  /*4820*/  FSEL R77, R2, R77, P1 ;  /* 0x0000004d024d7208 */ /* 0x000fe20000800000 */
[----:B------:R-:W-:Y:S01]  /*4830*/  FMUL R2, R73, 0.25 ;  /* 0x3e80000049027820 */ /* 0x000fe20000400000 */
[----:B------:R-:W-:Y:S01]  /*4840*/  FSEL R76, R7, R76, P1 ;  /* 0x0000004c074c7208 */ /* 0x000fe20000800000 */
[----:B------:R-:W-:Y:S01]  /*4850*/  FMUL R7, R72, 0.25 ;  /* 0x3e80000048077820 */ /* 0x000fe20000400000 */
[----:B0-----:R-:W-:Y:S01]  /*4860*/  FMUL R35, R13, R35 ;  /* 0x000000230d237220 */ /* 0x001fe20000400000 */
[----:B------:R-:W-:Y:S01]  /*4870*/  @!P2 FMUL R14, R14, 16777216 ;  /* 0x4b8000000e0ea820 */ /* 0x000fe20000400000 */
[----:B------:R-:W-:Y:S01]  /*4880*/  FSEL R73, R2, R73, P1 ;  /* 0x0000004902497208 */ /* 0x000fe20000800000 */
[----:B------:R-:W-:Y:S01]  /*4890*/  FMUL R2, R69, 0.25 ;  /* 0x3e80000045027820 */ /* 0x000fe20000400000 */
[----:B------:R-:W-:Y:S01]  /*48a0*/  FSEL R72, R7, R72, P1 ;  /* 0x0000004807487208 */ /* 0x000fe20000800000 */
[----:B------:R-:W-:Y:S01]  /*48b0*/  FMUL R7, R68, 0.25 ;  /* 0x3e80000044077820 */ /* 0x000fe20000400000 */
[----:B------:R-:W-:Y:S01]  /*48c0*/  FMUL R34, R13, R34 ;  /* 0x000000220d227220 */ /* 0x000fe20000400000 */
[----:B------:R-:W0:Y:S01]  /*48d0*/  MUFU.RCP R14, R14 ;  /* 0x0000000e000e7308 */ /* 0x000e220000001000 */
        /* <DEDUP_REMOVED lines=10> */
[C---:B------:R-:W-:Y:S01]  /*4980*/  FMUL R31, R13.reuse, R31 ;  /* 0x0000001f0d1f7220 */ /* 0x040fe20000400000 */
[----:B------:R-:W-:Y:S01]  /*4990*/  FMUL R30, R13, R30 ;  /* 0x0000001e0d1e7220 */ /* 0x000fe20000400000 */
        /* <DEDUP_REMOVED lines=10> */
[C---:B0-----:R-:W-:Y:S01]  /*4a40*/  FMUL R73, R14.reuse, R73 ;  /* 0x000000490e497220 */ /* 0x041fe20000400000 */
[----:B------:R-:W-:Y:S01]  /*4a50*/  FMUL R72, R14, R72 ;  /* 0x000000480e487220 */ /* 0x000fe20000400000 */
[----:B------:R-:W-:Y:S01]  /*4a60*/  FSEL R53, R2, R53, P1 ;  /* 0x0000003502357208 */ /* 0x000fe20000800000 */
[----:B------:R-:W-:Y:S01]  /*4a70*/  FMUL R2, R49, 0.25 ;  /* 0x3e80000031027820 */ /* 0x000fe20000400000 */
[----:B------:R-:W-:Y:S01]  /*4a80*/  FSEL R52, R7, R52, P1 ;  /* 0x0000003407347208 */ /* 0x000fe20000800000 */
[----:B------:R-:W-:Y:S01]  /*4a90*/  FMUL R7, R48, 0.25 ;  /* 0x3e80000030077820 */ /* 0x000fe20000400000 */
[----:B------:R-:W-:Y:S01]  /*4aa0*/  F2FP.SATFINITE.E4M3.F32.PACK_AB_MERGE_C R26, R27, R26, RZ ;  /* 0x0000001a1b1a723e */ /* 0x000fe200048070ff */
[----:B------:R-:W-:Y:S01]  /*4ab0*/  FMUL R51, R13, R51 ;  /* 0x000000330d337220 */ /* 0x000fe20000400000 */
[----:B------:R-:W-:Y:S01]  /*4ac0*/  FSEL R49, R2, R49, P1 ;  /* 0x0000003102317208 */ /* 0x000fe20000800000 */
[----:B------:R-:W-:Y:S01]  /*4ad0*/  FMUL R2, R45, 0.25 ;  /* 0x3e8000002d027820 */ /* 0x000fe20000400000 */
[----:B------:R-:W-:Y:S01]  /*4ae0*/  FSEL R48, R7, R48, P1 ;  /* 0x0000003007307208 */ /* 0x000fe20000800000 */
[----:B------:R-:W-:Y:S01]  /*4af0*/  FMUL R7, R44, 0.25 ;  /* 0x3e8000002c077820 */ /* 0x000fe20000400000 */
[----:B------:R-:W-:Y:S01]  /*4b00*/  F2FP.SATFINITE.E4M3.F32.PACK_AB_MERGE_C R30, R31, R30, RZ ;  /* 0x0000001e1f1e723e */ /* 0x000fe200048070ff */
        /* <DEDUP_REMOVED lines=18> */
[----:B------:R-:W-:Y:S01]  /*4c30*/  FMUL R49, R14, R49 ;  /* 0x000000310e317220 */ /* 0x000fe20000400000 */
[----:B------:R-:W-:Y:S01]  /*4c40*/  FSEL R33, R2, R33, P1 ;  /* 0x0000002102217208 */ /* 0x000fe20000800000 */
[----:B------:R-:W-:Y:S01]  /*4c50*/  FMUL R2, R29, 0.25 ;  /* 0x3e8000001d027820 */ /* 0x000fe20000400000 */
[----:B------:R-:W-:Y:S01]  /*4c60*/  FSEL R32, R7, R32, P1 ;  /* 0x0000002007207208 */ /* 0x000fe20000800000 */
[----:B------:R-:W-:Y:S01]  /*4c70*/  FMUL R7, R28, 0.25 ;  /* 0x3e8000001c077820 */ /* 0x000fe20000400000 */
[----:B------:R-:W-:Y:S01]  /*4c80*/  FMUL R48, R14, R48 ;  /* 0x000000300e307220 */ /* 0x000fe20000400000 */
        /* <DEDUP_REMOVED lines=8> */
[----:B------:R-:W-:Y:S01]  /*4d10*/  @!P2 FMUL R28, R28, 16777216 ;  /* 0x4b8000001c1ca820 */ /* 0x000fe20000400000 */
[----:B------:R-:W-:Y:S01]  /*4d20*/  LOP3.LUT R2, R113, 0x8, RZ, 0xc0, !PT ;  /* 0x0000000871027812 */ /* 0x000fe200078ec0ff */
[----:B------:R-:W-:Y:S01]  /*4d30*/  FMUL R33, R14, R33 ;  /* 0x000000210e217220 */ /* 0x000fe20000400000 */
[----:B------:R-:W-:Y:S01]  /*4d40*/  FSEL R24, R7, R24, P1 ;  /* 0x0000001807187208 */ /* 0x000fe20000800000 */
[----:B------:R-:W-:Y:S01]  /*4d50*/  @!P2 FMUL R25, R25, 16777216 ;  /* 0x4b8000001919a820 */ /* 0x000fe20000400000 */
[----:B------:R-:W-:Y:S01]  /*4d60*/  LEA R21, R2, UR19, 0x9 ;  /* 0x0000001302157c11 */ /* 0x000fe2000f8e48ff */
[C---:B------:R-:W-:Y:S01]  /*4d70*/  FMUL R32, R14.reuse, R32 ;  /* 0x000000200e207220 */ /* 0x040fe20000400000 */
[----:B------:R-:W-:Y:S01]  /*4d80*/  FMUL R7, R14, R29 ;  /* 0x0000001d0e077220 */ /* 0x000fe20000400000 */
[----:B------:R-:W-:Y:S01]  /*4d90*/  @!P2 FMUL R24, R24, 16777216 ;  /* 0x4b8000001818a820 */ /* 0x000fe20000400000 */
[----:B------:R-:W-:Y:S01]  /*4da0*/  IADD3 R21, R10, R21, R8 ;  /* 0x000000150a157210 */ /* 0x000fe20007ffe008 */
[----:B------:R-:W-:-:S02]  /*4db0*/  IMAD.SHL.U32 R8, R113, 0x4, RZ ;  /* 0x0000000471087824 */ /* 0x000fc400078e00ff */
[C---:B------:R-:W-:Y:S01]  /*4dc0*/  FMUL R28, R14.reuse, R28 ;  /* 0x0000001c0e1c7220 */ /* 0x040fe20000400000 */
[C---:B------:R-:W-:Y:S01]  /*4dd0*/  FMUL R6, R14.reuse, R25 ;  /* 0x000000190e067220 */ /* 0x040fe20000400000 */
[C---:B------:R-:W-:Y:S01]  /*4de0*/  FMUL R9, R14.reuse, R24 ;  /* 0x000000180e097220 */ /* 0x040fe20000400000 */
[----:B------:R-:W-:Y:S01]  /*4df0*/  FMUL R45, R14, R45 ;  /* 0x0000002d0e2d7220 */ /* 0x000fe20000400000 */
[----:B------:R-:W-:Y:S01]  /*4e00*/  LOP3.LUT R8, R8, 0x3c0, RZ, 0xc0, !PT ;  /* 0x000003c008087812 */ /* 0x000fe200078ec0ff */
[C---:B------:R-:W-:Y:S01]  /*4e10*/  FMUL R44, R14.reuse, R44 ;  /* 0x0000002c0e2c7220 */ /* 0x040fe20000400000 */
[C---:B------:R-:W-:Y:S01]  /*4e20*/  FMUL R41, R14.reuse, R41 ;  /* 0x000000290e297220 */ /* 0x040fe20000400000 */
[----:B------:R-:W-:Y:S01]  /*4e30*/  FMUL R40, R14, R40 ;  /* 0x000000280e287220 */ /* 0x000fe20000400000 */
[----:B------:R-:W-:Y:S01]  /*4e40*/  F2FP.SATFINITE.E4M3.F32.PACK_AB_MERGE_C R6, R6, R9, RZ ;  /* 0x000000090606723e */ /* 0x000fe200048070ff */
[----:B------:R-:W-:Y:S01]  /*4e50*/  IMAD.IADD R11, R8, 0x1, R11 ;  /* 0x00000001080b7824 */ /* 0x000fe200078e020b */
[----:B------:R-:W-:Y:S01]  /*4e60*/  F2FP.SATFINITE.E4M3.F32.PACK_AB_MERGE_C R7, R7, R28, RZ ;  /* 0x0000001c0707723e */ /* 0x000fe200048070ff */
[----:B------:R-:W-:Y:S01]  /*4e70*/  FMUL R50, R13, R50 ;  /* 0x000000320d327220 */ /* 0x000fe20000400000 */
[----:B------:R-:W-:Y:S01]  /*4e80*/  F2FP.SATFINITE.E4M3.F32.PACK_AB_MERGE_C R32, R33, R32, RZ ;  /* 0x000000202120723e */ /* 0x000fe200048070ff */
[----:B------:R-:W-:Y:S01]  /*4e90*/  FMUL R47, R13, R47 ;  /* 0x0000002f0d2f7220 */ /* 0x000fe20000400000 */
[----:B------:R-:W-:Y:S01]  /*4ea0*/  F2FP.SATFINITE.E4M3.F32.PACK_AB_MERGE_C R34, R35, R34, RZ ;  /* 0x000000222322723e */ /* 0x000fe200048070ff */
[C---:B------:R-:W-:Y:S01]  /*4eb0*/  FMUL R46, R13.reuse, R46 ;  /* 0x0000002e0d2e7220 */ /* 0x040fe20000400000 */
[C---:B------:R-:W-:Y:S01]  /*4ec0*/  FMUL R43, R13.reuse, R43 ;  /* 0x0000002b0d2b7220 */ /* 0x040fe20000400000 */
[C---:B------:R-:W-:Y:S01]  /*4ed0*/  FMUL R42, R13.reuse, R42 ;  /* 0x0000002a0d2a7220 */ /* 0x040fe20000400000 */
[----:B------:R-:W-:Y:S01]  /*4ee0*/  LEA.HI R2, R2, R11, RZ, 0x1f ;  /* 0x0000000b02027211 */ /* 0x000fe200078ff8ff */
[----:B------:R-:W-:Y:S01]  /*4ef0*/  FMUL R87, R13, R87 ;  /* 0x000000570d577220 */ /* 0x000fe20000400000 */
[----:B------:R-:W-:Y:S01]  /*4f00*/  F2FP.SATFINITE.E4M3.F32.PACK_AB_MERGE_C R40, R41, R40, RZ ;  /* 0x000000282928723e */ /* 0x000fe200048070ff */
[----:B------:R-:W-:Y:S01]  /*4f10*/  FMUL R86, R13, R86 ;  /* 0x000000560d567220 */ /* 0x000fe20000400000 */
[----:B------:R-:W-:Y:S01]  /*4f20*/  F2FP.SATFINITE.E4M3.F32.PACK_AB_MERGE_C R44, R45, R44, RZ ;  /* 0x0000002c2d2c723e */ /* 0x000fe200048070ff */
[----:B------:R-:W-:Y:S01]  /*4f30*/  FMUL R83, R13, R83 ;  /* 0x000000530d537220 */ /* 0x000fe20000400000 */
[----:B------:R-:W-:Y:S01]  /*4f40*/  F2FP.SATFINITE.E4M3.F32.PACK_AB_MERGE_C R48, R49, R48, RZ ;  /* 0x000000303130723e */ /* 0x000fe200048070ff */
[----:B------:R-:W-:Y:S01]  /*4f50*/  FMUL R82, R13, R82 ;  /* 0x000000520d527220 */ /* 0x000fe20000400000 */
[----:B------:R-:W-:Y:S01]  /*4f60*/  F2FP.SATFINITE.E4M3.F32.PACK_AB_MERGE_C R11, R73, R72, RZ ;  /* 0x00000048490b723e */ /* 0x000fe200048070ff */
[C---:B------:R-:W-:Y:S01]  /*4f70*/  FMUL R79, R13.reuse, R79 ;  /* 0x0000004f0d4f7220 */ /* 0x040fe20000400000 */
[----:B------:R-:W-:Y:S01]  /*4f80*/  LOP3.LUT R25, R6, 0xffff, RZ, 0xc0, !PT ;  /* 0x0000ffff06197812 */ /* 0x000fe200078ec0ff */
[----:B------:R-:W-:Y:S01]  /*4f90*/  FMUL R78, R13, R78 ;  /* 0x0000004e0d4e7220 */ /* 0x000fe20000400000 */
[----:B------:R-:W-:Y:S01]  /*4fa0*/  LOP3.LUT R72, R7, 0xffff, RZ, 0xc0, !PT ;  /* 0x0000ffff07487812 */ /* 0x000fe200078ec0ff */
[C---:B------:R-:W-:Y:S01]  /*4fb0*/  FMUL R75, R13.reuse, R75 ;  /* 0x0000004b0d4b7220 */ /* 0x040fe20000400000 */
[----:B------:R-:W-:Y:S01]  /*4fc0*/  LOP3.LUT R32, R32, 0xffff, RZ, 0xc0, !PT ;  /* 0x0000ffff20207812 */ /* 0x000fe200078ec0ff */
[C---:B------:R-:W-:Y:S01]  /*4fd0*/  FMUL R74, R13.reuse, R74 ;  /* 0x0000004a0d4a7220 */ /* 0x040fe20000400000 */
        /* <DEDUP_REMOVED lines=11> */
[----:B------:R-:W-:Y:S01]  /*5090*/  FMUL R38, R13, R38 ;  /* 0x000000260d267220 */ /* 0x000fe20000400000 */
[----:B------:R-:W-:Y:S01]  /*50a0*/  LOP3.LUT R26, R26, 0xffff, RZ, 0xc0, !PT ;  /* 0x0000ffff1a1a7812 */ /* 0x000fe200078ec0ff */
[----:B------:R-:W-:Y:S01]  /*50b0*/  @!P2 FMUL R85, R85, 16777216 ;  /* 0x4b8000005555a820 */ /* 0x000fe20000400000 */
        /* <DEDUP_REMOVED lines=10> */
[----:B------:R-:W-:Y:S01]  /*5160*/  F2FP.SATFINITE.E4M3.F32.PACK_AB_MERGE_C R42, R43, R42, RZ ;  /* 0x0000002a2b2a723e */ /* 0x000fe200048070ff */
[----:B------:R-:W-:Y:S01]  /*5170*/  @!P2 FMUL R69, R69, 16777216 ;  /* 0x4b8000004545a820 */ /* 0x000fe20000400000 */
[----:B------:R-:W-:Y:S01]  /*5180*/  F2FP.SATFINITE.E4M3.F32.PACK_AB_MERGE_C R46, R47, R46, RZ ;  /* 0x0000002e2f2e723e */ /* 0x000fe200048070ff */
[----:B------:R-:W-:Y:S01]  /*5190*/  @!P2 FMUL R68, R68, 16777216 ;  /* 0x4b8000004444a820 */ /* 0x000fe20000400000 */
[----:B------:R-:W-:Y:S01]  /*51a0*/  F2FP.SATFINITE.E4M3.F32.PACK_AB_MERGE_C R50, R51, R50, RZ ;  /* 0x000000323332723e */ /* 0x000fe200048070ff */
[----:B------:R-:W-:Y:S01]  /*51b0*/  @!P2 FMUL R65, R65, 16777216 ;  /* 0x4b8000004141a820 */ /* 0x000fe20000400000 */
[--C-:B------:R-:W-:Y:S01]  /*51c0*/  PRMT R6, R32, 0x3340, R1.reuse ;  /* 0x0000334020067816 */ /* 0x100fe20000000001 */
[----:B------:R-:W-:Y:S01]  /*51d0*/  @!P2 FMUL R64, R64, 16777216 ;  /* 0x4b8000004040a820 */ /* 0x000fe20000400000 */
[----:B------:R-:W-:Y:S01]  /*51e0*/  PRMT R7, R25, 0x3340, R72 ;  /* 0x0000334019077816 */ /* 0x000fe20000000048 */
        /* <DEDUP_REMOVED lines=9> */
[----:B------:R-:W-:Y:S01]  /*5280*/  F2FP.SATFINITE.E4M3.F32.PACK_AB_MERGE_C R58, R59, R58, RZ ;  /* 0x0000003a3b3a723e */ /* 0x000fe200048070ff */
[----:B------:R-:W-:Y:S01]  /*5290*/  @!P2 FMUL R52, R52, 16777216 ;  /* 0x4b8000003434a820 */ /* 0x000fe20000400000 */
[----:B------:R-:W-:Y:S01]  /*52a0*/  F2FP.SATFINITE.E4M3.F32.PACK_AB_MERGE_C R62, R63, R62, RZ ;  /* 0x0000003e3f3e723e */ /* 0x000fe200048070ff */
[----:B------:R-:W-:Y:S01]  /*52b0*/  @!P2 FMUL R37, R37, 16777216 ;  /* 0x4b8000002525a820 */ /* 0x000fe20000400000 */
[----:B------:R-:W-:Y:S01]  /*52c0*/  F2FP.SATFINITE.E4M3.F32.PACK_AB_MERGE_C R66, R67, R66, RZ ;  /* 0x000000424342723e */ /* 0x000fe200048070ff */
[----:B------:R-:W-:Y:S01]  /*52d0*/  @!P2 FMUL R36, R36, 16777216 ;  /* 0x4b8000002424a820 */ /* 0x000fe20000400000 */
[----:B------:R-:W-:Y:S01]  /*52e0*/  LOP3.LUT R27, R42, 0xffff, RZ, 0xc0, !PT ;  /* 0x0000ffff2a1b7812 */ /* 0x000fe200078ec0ff */
[----:B------:R-:W-:Y:S01]  /*52f0*/  FMUL R85, R14, R85 ;  /* 0x000000550e557220 */ /* 0x000fe20000400000 */
[----:B------:R-:W-:Y:S01]  /*5300*/  LOP3.LUT R46, R46, 0xffff, RZ, 0xc0, !PT ;  /* 0x0000ffff2e2e7812 */ /* 0x000fe200078ec0ff */
[----:B------:R-:W-:Y:S01]  /*5310*/  FMUL R84, R14, R84 ;  /* 0x000000540e547220 */ /* 0x000fe20000400000 */
[----:B------:R-:W-:Y:S01]  /*5320*/  LOP3.LUT R50, R50, 0xffff, RZ, 0xc0, !PT ;  /* 0x0000ffff32327812 */ /* 0x000fe200078ec0ff */
[C---:B------:R-:W-:Y:S01]  /*5330*/  FMUL R81, R14.reuse, R81 ;  /* 0x000000510e517220 */ /* 0x040fe20000400000 */
[----:B------:R-:W-:Y:S01]  /*5340*/  PRMT R7, R7, 0x5410, R6 ;  /* 0x0000541007077816 */ /* 0x000fe20000000006 */
[----:B------:R-:W-:Y:S01]  /*5350*/  FMUL R80, R14, R80 ;  /* 0x000000500e507220 */ /* 0x000fe20000400000 */
[----:B------:R-:W-:Y:S01]  /*5360*/  PRMT R6, R8, 0x5410, R9 ;  /* 0x0000541008067816 */ /* 0x000fe20000000009 */
[----:B------:R-:W-:Y:S01]  /*5370*/  FMUL R77, R14, R77 ;  /* 0x0000004d0e4d7220 */ /* 0x000fe20000400000 */
[----:B------:R-:W-:Y:S01]  /*5380*/  PRMT R8, R10, 0x5410, R15 ;  /* 0x000054100a087816 */ /* 0x000fe2000000000f */
[----:B------:R-:W-:Y:S01]  /*5390*/  FMUL R76, R14, R76 ;  /* 0x0000004c0e4c7220 */ /* 0x000fe20000400000 */
[----:B------:R-:W-:Y:S01]  /*53a0*/  LOP3.LUT R58, R58, 0xffff, RZ, 0xc0, !PT ;  /* 0x0000ffff3a3a7812 */ /* 0x000fe200078ec0ff */
[----:B------:R-:W-:Y:S01]  /*53b0*/  FMUL R69, R14, R69 ;  /* 0x000000450e457220 */ /* 0x000fe20000400000 */
[----:B------:R-:W-:Y:S01]  /*53c0*/  LOP3.LUT R9, R62, 0xffff, RZ, 0xc0, !PT ;  /* 0x0000ffff3e097812 */ /* 0x000fe200078ec0ff */
[----:B------:R-:W-:Y:S01]  /*53d0*/  FMUL R68, R14, R68 ;  /* 0x000000440e447220 */ /* 0x000fe20000400000 */
[----:B------:R-:W-:Y:S01]  /*53e0*/  LOP3.LUT R66, R66, 0xffff, RZ, 0xc0, !PT ;  /* 0x0000ffff42427812 */ /* 0x000fe200078ec0ff */
[----:B------:R-:W-:Y:S01]  /*53f0*/  FMUL R65, R14, R65 ;  /* 0x000000410e417220 */ /* 0x000fe20000400000 */
[--C-:B------:R-:W-:Y:S01]  /*5400*/  PRMT R15, R50, 0x3340, R1.reuse ;  /* 0x00003340320f7816 */ /* 0x100fe20000000001 */
[C---:B------:R-:W-:Y:S01]  /*5410*/  FMUL R64, R14.reuse, R64 ;  /* 0x000000400e407220 */ /* 0x040fe20000400000 */
[----:B------:R-:W-:Y:S01]  /*5420*/  PRMT R10, R27, 0x3340, R46 ;  /* 0x000033401b0a7816 */ /* 0x000fe2000000002e */
[C---:B------:R-:W-:Y:S01]  /*5430*/  FMUL R61, R14.reuse, R61 ;  /* 0x0000003d0e3d7220 */ /* 0x040fe20000400000 */
[----:B------:R-:W-:Y:S01]  /*5440*/  F2FP.SATFINITE.E4M3.F32.PACK_AB_MERGE_C R74, R75, R74, RZ ;  /* 0x0000004a4b4a723e */ /* 0x000fe200048070ff */
[C---:B------:R-:W-:Y:S01]  /*5450*/  FMUL R60, R14.reuse, R60 ;  /* 0x0000003c0e3c7220 */ /* 0x040fe20000400000 */
[----:B------:R-:W-:Y:S01]  /*5460*/  F2FP.SATFINITE.E4M3.F32.PACK_AB_MERGE_C R78, R79, R78, RZ ;  /* 0x0000004e4f4e723e */ /* 0x000fe200048070ff */
[C---:B------:R-:W-:Y:S01]  /*5470*/  FMUL R57, R14.reuse, R57 ;  /* 0x000000390e397220 */ /* 0x040fe20000400000 */
[----:B------:R-:W-:Y:S01]  /*5480*/  F2FP.SATFINITE.E4M3.F32.PACK_AB_MERGE_C R28, R83, R82, RZ ;  /* 0x00000052531c723e */ /* 0x000fe200048070ff */
[C---:B------:R-:W-:Y:S01]  /*5490*/  FMUL R56, R14.reuse, R56 ;  /* 0x000000380e387220 */ /* 0x040fe20000400000 */
[C---:B------:R-:W-:Y:S01]  /*54a0*/  FMUL R53, R14.reuse, R53 ;  /* 0x000000350e357220 */ /* 0x040fe20000400000 */
[C---:B------:R-:W-:Y:S01]  /*54b0*/  FMUL R52, R14.reuse, R52 ;  /* 0x000000340e347220 */ /* 0x040fe20000400000 */
[C---:B------:R-:W-:Y:S01]  /*54c0*/  FMUL R37, R14.reuse, R37 ;  /* 0x000000250e257220 */ /* 0x040fe20000400000 */
[----:B------:R-:W-:Y:S01]  /*54d0*/  FMUL R36, R14, R36 ;  /* 0x000000240e247220 */ /* 0x000fe20000400000 */
[----:B------:R-:W-:-:S02]  /*54e0*/  PRMT R31, R66, 0x3340, R1 ;  /* 0x00003340421f7816 */ /* 0x000fc40000000001 */
[----:B------:R-:W-:Y:S02]  /*54f0*/  PRMT R14, R58, 0x3340, R9 ;  /* 0x000033403a0e7816 */ /* 0x000fe40000000009 */
[----:B------:R-:W-:Y:S02]  /*5500*/  PRMT R10, R10, 0x5410, R15 ;  /* 0x000054100a0a7816 */ /* 0x000fe4000000000f */
[----:B------:R-:W-:Y:S02]  /*5510*/  LOP3.LUT R15, R74, 0xffff, RZ, 0xc0, !PT ;  /* 0x0000ffff4a0f7812 */ /* 0x000fe400078ec0ff */
[----:B------:R-:W-:Y:S02]  /*5520*/  LOP3.LUT R78, R78, 0xffff, RZ, 0xc0, !PT ;  /* 0x0000ffff4e4e7812 */ /* 0x000fe400078ec0ff */
[----:B------:R-:W-:Y:S02]  /*5530*/  LOP3.LUT R28, R28, 0xffff, RZ, 0xc0, !PT ;  /* 0x0000ffff1c1c7812 */ /* 0x000fe400078ec0ff */
[----:B------:R-:W-:-:S02]  /*5540*/  SHF.R.U32.HI R32, RZ, 0x8, R32 ;  /* 0x00000008ff207819 */ /* 0x000fc40000011620 */
[----:B------:R-:W-:Y:S02]  /*5550*/  SHF.R.U32.HI R40, RZ, 0x8, R40 ;  /* 0x00000008ff287819 */ /* 0x000fe40000011628 */
[----:B------:R-:W-:Y:S02]  /*5560*/  SHF.R.U32.HI R13, RZ, 0x8, R13 ;  /* 0x00000008ff0d7819 */ /* 0x000fe4000001160d */
[----:B------:R-:W-:Y:S02]  /*5570*/  PRMT R14, R14, 0x5410, R31 ;  /* 0x000054100e0e7816 */ /* 0x000fe4000000001f */
[----:B------:R-:W-:Y:S02]  /*5580*/  SHF.R.U32.HI R26, RZ, 0x8, R26 ;  /* 0x00000008ff1a7819 */ /* 0x000fe4000001161a */
[----:B------:R-:W-:Y:S02]  /*5590*/  PRMT R42, R28, 0x3340, R1 ;  /* 0x000033401c2a7816 */ /* 0x000fe40000000001 */
[----:B------:R-:W-:-:S02]  /*55a0*/  PRMT R31, R15, 0x3340, R78 ;  /* 0x000033400f1f7816 */ /* 0x000fc4000000004e */
[----:B------:R-:W-:Y:S02]  /*55b0*/  SHF.R.U32.HI R27, RZ, 0x8, R27 ;  /* 0x00000008ff1b7819 */ /* 0x000fe4000001161b */
[----:B------:R-:W-:Y:S02]  /*55c0*/  LOP3.LUT R30, R32, 0xffff, RZ, 0xc0, !PT ;  /* 0x0000ffff201e7812 */ /* 0x000fe400078ec0ff */
[----:B------:R-:W-:Y:S02]  /*55d0*/  LOP3.LUT R13, R13, 0xffff, RZ, 0xc0, !PT ;  /* 0x0000ffff0d0d7812 */ /* 0x000fe400078ec0ff */
[----:B------:R-:W-:Y:S02]  /*55e0*/  LOP3.LUT R40, R40, 0xffff, RZ, 0xc0, !PT ;  /* 0x0000ffff28287812 */ /* 0x000fe400078ec0ff */
[----:B------:R-:W-:Y:S02]  /*55f0*/  LOP3.LUT R32, R26, 0xffff, RZ, 0xc0, !PT ;  /* 0x0000ffff1a207812 */ /* 0x000fe400078ec0ff */
[----:B------:R-:W-:-:S02]  /*5600*/  PRMT R26, R31, 0x5410, R42 ;  /* 0x000054101f1a7816 */ /* 0x000fc4000000002a */
[----:B------:R-:W-:Y:S02]  /*5610*/  LOP3.LUT R42, R27, 0xffff, RZ, 0xc0, !PT ;  /* 0x0000ffff1b2a7812 */ /* 0x000fe400078ec0ff */
[----:B------:R-:W-:Y:S01]  /*5620*/  PRMT R27, R40, 0x3340, R13 ;  /* 0x00003340281b7816 */ /* 0x000fe2000000000d */
[----:B------:R-:W-:Y:S01]  /*5630*/  IMAD.IADD R13, R20, 0x1, -R5 ;  /* 0x00000001140d7824 */ /* 0x000fe200078e0a05 */
[----:B------:R-:W-:Y:S02]  /*5640*/  F2FP.SATFINITE.E4M3.F32.PACK_AB_MERGE_C R56, R57, R56, RZ ;  /* 0x000000383938723e */ /* 0x000fe400048070ff */
[----:B------:R-:W-:Y:S01]  /*5650*/  F2FP.SATFINITE.E4M3.F32.PACK_AB_MERGE_C R60, R61, R60, RZ ;  /* 0x0000003c3d3c723e */ /* 0x000fe200048070ff */
[----:B------:R-:W-:Y:S01]  /*5660*/  FADD R13, R13, -1 ;  /* 0xbf8000000d0d7421 */ /* 0x000fe20000000000 */
[----:B------:R-:W-:Y:S02]  /*5670*/  F2FP.SATFINITE.E4M3.F32.PACK_AB_MERGE_C R64, R65, R64, RZ ;  /* 0x000000404140723e */ /* 0x000fe400048070ff */
[----:B------:R-:W-:Y:S01]  /*5680*/  LOP3.LUT R56, R56, 0xffff, RZ, 0xc0, !PT ;  /* 0x0000ffff38387812 */ /* 0x000fe200078ec0ff */
[----:B------:R-:W-:Y:S01]  /*5690*/  FFMA.FTZ R4, R13, R4, -0.16845393180847167969 ;  /* 0xbe2c7f300d047423 */ /* 0x000fe20000010004 */
[----:B------:R-:W-:-:S02]  /*56a0*/  LOP3.LUT R17, R60, 0xffff, RZ, 0xc0, !PT ;  /* 0x0000ffff3c117812 */ /* 0x000fc400078ec0ff */
[----:B------:R-:W-:Y:S01]  /*56b0*/  LOP3.LUT R64, R64, 0xffff, RZ, 0xc0, !PT ;  /* 0x0000ffff40407812 */ /* 0x000fe200078ec0ff */
[----:B------:R-:W-:Y:S01]  /*56c0*/  FFMA.FTZ R4, R13, R4, 0.1716887056827545166 ;  /* 0x3e2fcf2a0d047423 */ /* 0x000fe20000010004 */
[----:B------:R-:W-:Y:S02]  /*56d0*/  F2FP.SATFINITE.E4M3.F32.PACK_AB_MERGE_C R18, R77, R76, RZ ;  /* 0x0000004c4d12723e */ /* 0x000fe400048070ff */
[----:B------:R-:W-:Y:S01]  /*56e0*/  F2FP.SATFINITE.E4M3.F32.PACK_AB_MERGE_C R16, R81, R80, RZ ;  /* 0x000000505110723e */ /* 0x000fe200048070ff */
[C---:B------:R-:W-:Y:S01]  /*56f0*/  FFMA.FTZ R4, R13.reuse, R4, -0.17900948226451873779 ;  /* 0xbe374e430d047423 */ /* 0x040fe20000010004 */
[----:B------:R-:W-:Y:S02]  /*5700*/  PRMT R29, R64, 0x3340, R1 ;  /* 0x00003340401d7816 */ /* 0x000fe40000000001 */
[----:B------:R-:W-:Y:S01]  /*5710*/  PRMT R12, R56, 0x3340, R17 ;  /* 0x00003340380c7816 */ /* 0x000fe20000000011 */
[----:B------:R-:W-:Y:S01]  /*5720*/  FFMA.FTZ R4, R13, R4, 0.20512372255325317383 ;  /* 0x3e520bf40d047423 */ /* 0x000fe20000010004 */
[----:B------:R-:W-:-:S02]  /*5730*/  SHF.R.U32.HI R25, RZ, 0x8, R25 ;  /* 0x00000008ff197819 */ /* 0x000fc40000011619 */
[----:B------:R-:W-:Y:S01]  /*5740*/  SHF.R.U32.HI R72, RZ, 0x8, R72 ;  /* 0x00000008ff487819 */ /* 0x000fe20000011648 */
[----:B------:R-:W-:Y:S01]  /*5750*/  FFMA.FTZ R4, R13, R4, -0.24046532809734344482 ;  /* 0xbe763c8b0d047423 */ /* 0x000fe20000010004 */
[----:B------:R-:W-:Y:S02]  /*5760*/  SHF.R.U32.HI R19, RZ, 0x8, R19 ;  /* 0x00000008ff137819 */ /* 0x000fe40000011613 */
[----:B------:R-:W-:Y:S01]  /*5770*/  LOP3.LUT R11, R11, 0xffff, RZ, 0xc0, !PT ;  /* 0x0000ffff0b0b7812 */ /* 0x000fe200078ec0ff */
[C---:B------:R-:W-:Y:S01]  /*5780*/  FFMA.FTZ R4, R13.reuse, R4, 0.28857114911079406738 ;  /* 0x3e93bf990d047423 */ /* 0x040fe20000010004 */
[----:B------:R-:W-:Y:S02]  /*5790*/  LOP3.LUT R18, R18, 0xffff, RZ, 0xc0, !PT ;  /* 0x0000ffff12127812 */ /* 0x000fe400078ec0ff */
[----:B------:R-:W-:Y:S01]  /*57a0*/  LOP3.LUT R16, R16, 0xffff, RZ, 0xc0, !PT ;  /* 0x0000ffff10107812 */ /* 0x000fe200078ec0ff */
[----:B------:R-:W-:Y:S01]  /*57b0*/  FFMA.FTZ R4, R13, R4, -0.36067417263984680176 ;  /* 0xbeb8aa490d047423 */ /* 0x000fe20000010004 */
[----:B------:R-:W-:-:S02]  /*57c0*/  PRMT R12, R12, 0x5410, R29 ;  /* 0x000054100c0c7816 */ /* 0x000fc4000000001d */
[----:B------:R-:W-:Y:S01]  /*57d0*/  LOP3.LUT R72, R72, 0xffff, RZ, 0xc0, !PT ;  /* 0x0000ffff48487812 */ /* 0x000fe200078ec0ff */
[----:B------:R-:W-:Y:S01]  /*57e0*/  FFMA.FTZ R4, R13, R4, 0.48089820146560668945 ;  /* 0x3ef6384a0d047423 */ /* 0x000fe20000010004 */
[----:B------:R-:W-:Y:S02]  /*57f0*/  LOP3.LUT R25, R25, 0xffff, RZ, 0xc0, !PT ;  /* 0x0000ffff19197812 */ /* 0x000fe400078ec0ff */
[----:B------:R-:W-:Y:S02]  /*5800*/  LOP3.LUT R29, R19, 0xffff, RZ, 0xc0, !PT ;  /* 0x0000ffff131d7812 */ /* 0x000fe400078ec0ff */
[----:B------:R-:W-:Y:S02]  /*5810*/  SHF.R.U32.HI R58, RZ, 0x8, R58 ;  /* 0x00000008ff3a7819 */ /* 0x000fe4000001163a */
[----:B------:R-:W-:Y:S02]  /*5820*/  SHF.R.U32.HI R9, RZ, 0x8, R9 ;  /* 0x00000008ff097819 */ /* 0x000fe40000011609 */
[----:B------:R-:W-:-:S02]  /*5830*/  SHF.R.U32.HI R66, RZ, 0x8, R66 ;  /* 0x00000008ff427819 */ /* 0x000fc40000011642 */
[----:B------:R-:W-:Y:S02]  /*5840*/  PRMT R33, R16, 0x3340, R1 ;  /* 0x0000334010217816 */ /* 0x000fe40000000001 */
[----:B------:R-:W-:Y:S02]  /*5850*/  PRMT R24, R11, 0x3340, R18 ;  /* 0x000033400b187816 */ /* 0x000fe40000000012 */
[----:B------:R-:W-:Y:S02]  /*5860*/  SHF.R.U32.HI R34, RZ, 0x8, R34 ;  /* 0x00000008ff227819 */ /* 0x000fe40000011622 */
[----:B------:R-:W-:Y:S02]  /*5870*/  SHF.R.U32.HI R11, RZ, 0x8, R11 ;  /* 0x00000008ff0b7819 */ /* 0x000fe4000001160b */
[----:B------:R-:W-:Y:S02]  /*5880*/  SHF.R.U32.HI R18, RZ, 0x8, R18 ;  /* 0x00000008ff127819 */ /* 0x000fe40000011612 */
[----:B------:R-:W-:-:S02]  /*5890*/  SHF.R.U32.HI R16, RZ, 0x8, R16 ;  /* 0x00000008ff107819 */ /* 0x000fc40000011610 */
[----:B------:R-:W-:Y:S02]  /*58a0*/  PRMT R19, R25, 0x3340, R72 ;  /* 0x0000334019137816 */ /* 0x000fe40000000048 */
[----:B------:R-:W-:Y:S02]  /*58b0*/  PRMT R25, R32, 0x3340, R29 ;  /* 0x0000334020197816 */ /* 0x000fe4000000001d */
[----:B------:R-:W-:Y:S02]  /*58c0*/  LOP3.LUT R9, R9, 0xffff, RZ, 0xc0, !PT ;  /* 0x0000ffff09097812 */ /* 0x000fe400078ec0ff */
[----:B------:R-:W-:Y:S02]  /*58d0*/  LOP3.LUT R58, R58, 0xffff, RZ, 0xc0, !PT ;  /* 0x0000ffff3a3a7812 */ /* 0x000fe400078ec0ff */
[----:B------:R-:W-:Y:S02]  /*58e0*/  LOP3.LUT R66, R66, 0xffff, RZ, 0xc0, !PT ;  /* 0x0000ffff42427812 */ /* 0x000fe400078ec0ff */
[----:B------:R-:W-:-:S02]  /*58f0*/  LOP3.LUT R32, R34, 0xffff, RZ, 0xc0, !PT ;  /* 0x0000ffff22207812 */ /* 0x000fc400078ec0ff */
[----:B------:R-:W-:Y:S02]  /*5900*/  LOP3.LUT R18, R18, 0xffff, RZ, 0xc0, !PT ;  /* 0x0000ffff12127812 */ /* 0x000fe400078ec0ff */
[----:B------:R-:W-:Y:S02]  /*5910*/  LOP3.LUT R11, R11, 0xffff, RZ, 0xc0, !PT ;  /* 0x0000ffff0b0b7812 */ /* 0x000fe400078ec0ff */
[----:B------:R-:W-:Y:S02]  /*5920*/  LOP3.LUT R16, R16, 0xffff, RZ, 0xc0, !PT ;  /* 0x0000ffff10107812 */ /* 0x000fe400078ec0ff */
[----:B------:R-:W-:Y:S02]  /*5930*/  F2FP.SATFINITE.E4M3.F32.PACK_AB_MERGE_C R36, R37, R36, RZ ;  /* 0x000000242524723e */ /* 0x000fe400048070ff */
[----:B------:R-:W-:Y:S02]  /*5940*/  PRMT R9, R58, 0x3340, R9 ;  /* 0x000033403a097816 */ /* 0x000fe40000000009 */
[----:B------:R-:W-:-:S02]  /*5950*/  PRMT R66, R66, 0x3340, R1 ;  /* 0x0000334042427816 */ /* 0x000fc40000000001 */
[----:B------:R-:W-:Y:S02]  /*5960*/  F2FP.SATFINITE.E4M3.F32.PACK_AB_MERGE_C R38, R39, R38, RZ ;  /* 0x000000262726723e */ /* 0x000fe400048070ff */
[--C-:B------:R-:W-:Y:S02]  /*5970*/  PRMT R30, R30, 0x3340, R1.reuse ;  /* 0x000033401e1e7816 */ /* 0x100fe40000000001 */
[--C-:B------:R-:W-:Y:S02]  /*5980*/  PRMT R32, R32, 0x3340, R1.reuse ;  /* 0x0000334020207816 */ /* 0x100fe40000000001 */
[----:B------:R-:W-:Y:S02]  /*5990*/  PRMT R11, R11, 0x3340, R18 ;  /* 0x000033400b0b7816 */ /* 0x000fe40000000012 */
[----:B------:R-:W-:Y:S02]  /*59a0*/  PRMT R16, R16, 0x3340, R1 ;  /* 0x0000334010107816 */ /* 0x000fe40000000001 */
[----:B------:R-:W-:-:S02]  /*59b0*/  PRMT R66, R9, 0x5410, R66 ;  /* 0x0000541009427816 */ /* 0x000fc40000000042 */
[----:B------:R-:W-:Y:S02]  /*59c0*/  LOP3.LUT R36, R36, 0xffff, RZ, 0xc0, !PT ;  /* 0x0000ffff24247812 */ /* 0x000fe400078ec0ff */
[----:B------:R-:W-:Y:S02]  /*59d0*/  PRMT R5, R19, 0x5410, R30 ;  /* 0x0000541013057816 */ /* 0x000fe4000000001e */
[----:B------:R-:W-:Y:S02]  /*59e0*/  PRMT R32, R25, 0x5410, R32 ;  /* 0x0000541019207816 */ /* 0x000fe40000000020 */
[----:B------:R-:W-:Y:S02]  /*59f0*/  LOP3.LUT R9, R38, 0xffff, RZ, 0xc0, !PT ;  /* 0x0000ffff26097812 */ /* 0x000fe400078ec0ff */
[----:B------:R-:W-:Y:S01]  /*5a00*/  PRMT R30, R11, 0x5410, R16 ;  /* 0x000054100b1e7816 */ /* 0x000fe20000000010 */
[----:B------:R-:W-:Y:S01]  /*5a10*/  FFMA.FTZ R16, R13, R4, -0.72134751081466674805 ;  /* 0xbf38aa3b0d107423 */ /* 0x000fe20000010004 */
[----:B------:R-:W-:-:S02]  /*5a20*/  PRMT R4, R7, 0x4210, R36 ;  /* 0x0000421007047816 */ /* 0x000fc40000000024 */
[----:B------:R-:W-:Y:S01]  /*5a30*/  PRMT R5, R5, 0x5210, R36 ;  /* 0x0000521005057816 */ /* 0x000fe20000000024 */
[C---:B------:R-:W-:Y:S01]  /*5a40*/  FMUL R16, R13.reuse, R16 ;  /* 0x000000100d107220 */ /* 0x040fe20000400000 */
[--C-:B------:R-:W-:Y:S02]  /*5a50*/  PRMT R6, R6, 0x4210, R9.reuse ;  /* 0x0000421006067816 */ /* 0x100fe40000000009 */
[----:B------:R-:W-:Y:S01]  /*5a60*/  PRMT R7, R32, 0x5210, R9 ;  /* 0x0000521020077816 */ /* 0x000fe20000000009 */
[----:B------:R-:W-:Y:S01]  /*5a70*/  FMUL R16, R13, R16 ;  /* 0x000000100d107220 */ /* 0x000fe20000400000 */
[----:B------:R-:W-:Y:S02]  /*5a80*/  SHF.R.U32.HI R17, RZ, 0x8, R17 ;  /* 0x00000008ff117819 */ /* 0x000fe40000011611 */
[----:B------:R-:W-:Y:S01]  /*5a90*/  SHF.R.U32.HI R56, RZ, 0x8, R56 ;  /* 0x00000008ff387819 */ /* 0x000fe20000011638 */
[----:B------:R0:W-:Y:S01]  /*5aa0*/  STSM.16.M88.4 [R21], R4 ;  /* 0x0000000415007844 */ /* 0x0001e20000000200 */
[----:B------:R-:W-:-:S02]  /*5ab0*/  SHF.R.U32.HI R64, RZ, 0x8, R64 ;  /* 0x00000008ff407819 */ /* 0x000fc40000011640 */
[----:B------:R-:W-:Y:S02]  /*5ac0*/  LOP3.LUT R17, R17, 0xffff, RZ, 0xc0, !PT ;  /* 0x0000ffff11117812 */ /* 0x000fe400078ec0ff */
[----:B------:R-:W-:Y:S02]  /*5ad0*/  LOP3.LUT R56, R56, 0xffff, RZ, 0xc0, !PT ;  /* 0x0000ffff38387812 */ /* 0x000fe400078ec0ff */
[----:B------:R-:W-:Y:S02]  /*5ae0*/  SHF.R.U32.HI R28, RZ, 0x8, R28 ;  /* 0x00000008ff1c7819 */ /* 0x000fe4000001161c */
[----:B------:R-:W-:Y:S02]  /*5af0*/  LOP3.LUT R64, R64, 0xffff, RZ, 0xc0, !PT ;  /* 0x0000ffff40407812 */ /* 0x000fe400078ec0ff */
[----:B------:R-:W-:Y:S02]  /*5b00*/  LOP3.LUT R11, R113, 0x1ff, RZ, 0xc0, !PT ;  /* 0x000001ff710b7812 */ /* 0x000fe400078ec0ff */
[----:B------:R-:W-:-:S02]  /*5b10*/  PRMT R17, R56, 0x3340, R17 ;  /* 0x0000334038117816 */ /* 0x000fc40000000011 */
[----:B------:R-:W-:Y:S02]  /*5b20*/  LOP3.LUT R28, R28, 0xffff, RZ, 0xc0, !PT ;  /* 0x0000ffff1c1c7812 */ /* 0x000fe400078ec0ff */
[--C-:B------:R-:W-:Y:S02]  /*5b30*/  PRMT R64, R64, 0x3340, R1.reuse ;  /* 0x0000334040407816 */ /* 0x100fe40000000001 */
[----:B0-----:R-:W-:Y:S02]  /*5b40*/  LEA R4, R11, UR19, 0x4 ;  /* 0x000000130b047c11 */ /* 0x001fe4000f8e20ff */
[----:B------:R-:W-:Y:S01]  /*5b50*/  PRMT R40, R28, 0x3340, R1 ;  /* 0x000033401c287816 */ /* 0x000fe20000000001 */
[----:B------:R-:W-:Y:S01]  /*5b60*/  FFMA.FTZ R28, R13, 1.4426950216293334961, R16 ;  /* 0x3fb8aa3b0d1c7823 */ /* 0x000fe20000010010 */
[----:B------:R-:W-:Y:S01]  /*5b70*/  PRMT R64, R17, 0x5410, R64 ;  /* 0x0000541011407816 */ /* 0x000fe20000000040 */
[----:B------:R-:W-:Y:S01]  /*5b80*/  BAR.SYNC.DEFER_BLOCKING 0x0 ;  /* 0x0000000000007b1d */ /* 0x000fe20000010000 */
[----:B------:R-:W-:Y:S01]  /*5b90*/  SHF.R.U32.HI R48, RZ, 0x8, R48 ;  /* 0x00000008ff307819 */ /* 0x000fe20000011630 */
[----:B------:R-:W-:Y:S01]  /*5ba0*/  FADD R3, R3, R28 ;  /* 0x0000001c03037221 */ /* 0x000fe20000000000 */
[----:B------:R-:W-:-:S02]  /*5bb0*/  SHF.R.U32.HI R46, RZ, 0x8, R46 ;  /* 0x00000008ff2e7819 */ /* 0x000fc4000001162e */
[----:B------:R-:W-:Y:S02]  /*5bc0*/  SHF.R.U32.HI R50, RZ, 0x8, R50 ;  /* 0x00000008ff327819 */ /* 0x000fe40000011632 */
[----:B------:R-:W-:Y:S02]  /*5bd0*/  LOP3.LUT R34, R48, 0xffff, RZ, 0xc0, !PT ;  /* 0x0000ffff30227812 */ /* 0x000fe400078ec0ff */
[----:B------:R-:W-:Y:S02]  /*5be0*/  LOP3.LUT R29, R46, 0xffff, RZ, 0xc0, !PT ;  /* 0x0000ffff2e1d7812 */ /* 0x000fe400078ec0ff */
[----:B------:R-:W-:Y:S02]  /*5bf0*/  LOP3.LUT R50, R50, 0xffff, RZ, 0xc0, !PT ;  /* 0x0000ffff32327812 */ /* 0x000fe400078ec0ff */
[----:B------:R-:W-:Y:S02]  /*5c00*/  F2FP.SATFINITE.E4M3.F32.PACK_AB_MERGE_C R52, R53, R52, RZ ;  /* 0x000000343534723e */ /* 0x000fe400048070ff */
[----:B------:R-:W-:-:S02]  /*5c10*/  F2FP.SATFINITE.E4M3.F32.PACK_AB_MERGE_C R54, R55, R54, RZ ;  /* 0x000000363736723e */ /* 0x000fc400048070ff */
[----:B------:R-:W-:Y:S02]  /*5c20*/  PRMT R34, R34, 0x3340, R1 ;  /* 0x0000334022227816 */ /* 0x000fe40000000001 */
[----:B------:R-:W-:Y:S02]  /*5c30*/  PRMT R29, R42, 0x3340, R29 ;  /* 0x000033402a1d7816 */ /* 0x000fe4000000001d */
[----:B------:R-:W-:Y:S02]  /*5c40*/  PRMT R50, R50, 0x3340, R1 ;  /* 0x0000334032327816 */ /* 0x000fe40000000001 */
[----:B------:R-:W-:Y:S01]  /*5c50*/  LOP3.LUT R9, R52, 0xffff, RZ, 0xc0, !PT ;  /* 0x0000ffff34097812 */ /* 0x000fe200078ec0ff */
[----:B------:R-:W0:Y:S01]  /*5c60*/  LDS.128 R16, [R4] ;  /* 0x0000000004107984 */ /* 0x000e220000000c00 */
[----:B------:R-:W-:Y:S02]  /*5c70*/  LOP3.LUT R11, R54, 0xffff, RZ, 0xc0, !PT ;  /* 0x0000ffff360b7812 */ /* 0x000fe400078ec0ff */
[----:B------:R-:W-:-:S02]  /*5c80*/  PRMT R34, R27, 0x5410, R34 ;  /* 0x000054101b227816 */ /* 0x000fc40000000022 */
[----:B------:R-:W-:Y:S02]  /*5c90*/  PRMT R50, R29, 0x5410, R50 ;  /* 0x000054101d327816 */ /* 0x000fe40000000032 */
[----:B------:R-:W-:Y:S02]  /*5ca0*/  PRMT R8, R8, 0x4210, R9 ;  /* 0x0000421008087816 */ /* 0x000fe40000000009 */
[----:B------:R-:W-:Y:S02]  /*5cb0*/  PRMT R10, R10, 0x4210, R11 ;  /* 0x000042100a0a7816 */ /* 0x000fe4000000000b */
[----:B------:R-:W-:Y:S02]  /*5cc0*/  PRMT R9, R34, 0x5210, R9 ;  /* 0x0000521022097816 */ /* 0x000fe40000000009 */
[----:B------:R-:W-:Y:S01]  /*5cd0*/  PRMT R11, R50, 0x5210, R11 ;  /* 0x00005210320b7816 */ /* 0x000fe2000000000b */
[----:B------:R-:W-:Y:S01]  /*5ce0*/  BAR.SYNC.DEFER_BLOCKING 0x0 ;  /* 0x0000000000007b1d */ /* 0x000fe20000010000 */
[----:B------:R-:W-:-:S02]  /*5cf0*/  SHF.R.U32.HI R15, RZ, 0x8, R15 ;  /* 0x00000008ff0f7819 */ /* 0x000fc4000001160f */
[----:B------:R-:W-:Y:S02]  /*5d00*/  SHF.R.U32.HI R78, RZ, 0x8, R78 ;  /* 0x00000008ff4e7819 */ /* 0x000fe4000001164e */
[----:B------:R-:W-:-:S03]  /*5d10*/  LOP3.LUT R15, R15, 0xffff, RZ, 0xc0, !PT ;  /* 0x0000ffff0f0f7812 */ /* 0x000fc600078ec0ff */
[----:B------:R-:W2:Y:S01]  /*5d20*/  LDC R34, c[0x0][0x278] ;  /* 0x00009e00ff227b82 */ /* 0x000ea20000000800 */
[----:B------:R-:W-:Y:S02]  /*5d30*/  LOP3.LUT R78, R78, 0xffff, RZ, 0xc0, !PT ;  /* 0x0000ffff4e4e7812 */ /* 0x000fe400078ec0ff */
[----:B------:R-:W-:Y:S02]  /*5d40*/  F2FP.SATFINITE.E4M3.F32.PACK_AB_MERGE_C R68, R69, R68, RZ ;  /* 0x000000444544723e */ /* 0x000fe400048070ff */
[----:B------:R-:W-:Y:S02]  /*5d50*/  PRMT R15, R15, 0x3340, R78 ;  /* 0x000033400f0f7816 */ /* 0x000fe4000000004e */
[----:B------:R-:W-:Y:S02]  /*5d60*/  F2FP.SATFINITE.E4M3.F32.PACK_AB_MERGE_C R70, R71, R70, RZ ;  /* 0x000000464746723e */ /* 0x000fe400048070ff */
[----:B------:R-:W-:Y:S02]  /*5d70*/  PRMT R40, R15, 0x5410, R40 ;  /* 0x000054100f287816 */ /* 0x000fe40000000028 */
[----:B------:R-:W-:-:S02]  /*5d80*/  LOP3.LUT R13, R68, 0xffff, RZ, 0xc0, !PT ;  /* 0x0000ffff440d7812 */ /* 0x000fc400078ec0ff */
[----:B------:R-:W-:Y:S02]  /*5d90*/  LOP3.LUT R15, R70, 0xffff, RZ, 0xc0, !PT ;  /* 0x0000ffff460f7812 */ /* 0x000fe400078ec0ff */
[----:B------:R-:W-:Y:S02]  /*5da0*/  PRMT R12, R12, 0x4210, R13 ;  /* 0x000042100c0c7816 */ /* 0x000fe4000000000d */
[----:B------:R-:W-:Y:S01]  /*5db0*/  PRMT R14, R14, 0x4210, R15 ;  /* 0x000042100e0e7816 */ /* 0x000fe2000000000f */
[----:B------:R-:W-:Y:S01]  /*5dc0*/  STSM.16.M88.4 [R21], R8 ;  /* 0x0000000815007844 */ /* 0x000fe20000000200 */
[----:B------:R-:W-:Y:S02]  /*5dd0*/  PRMT R13, R64, 0x5210, R13 ;  /* 0x00005210400d7816 */ /* 0x000fe4000000000d */
[----:B------:R-:W-:Y:S01]  /*5de0*/  PRMT R15, R66, 0x5210, R15 ;  /* 0x00005210420f7816 */ /* 0x000fe2000000000f */
[----:B------:R-:W-:Y:S01]  /*5df0*/  BAR.SYNC.DEFER_BLOCKING 0x0 ;  /* 0x0000000000007b1d */ /* 0x000fe20000010000 */
[----:B------:R-:W-:Y:S01]  /*5e00*/  ISETP.GE.U32.AND P2, PT, R20, 0x7f800000, PT ;  /* 0x7f8000001400780c */ /* 0x000fe20003f46070 */
[----:B--2---:R-:W-:Y:S01]  /*5e10*/  IMAD R29, R104, R34, RZ ;  /* 0x00000022681d7224 */ /* 0x004fe200078e02ff */
[----:B------:R-:W-:Y:S01]  /*5e20*/  F2FP.SATFINITE.E4M3.F32.PACK_AB_MERGE_C R84, R85, R84, RZ ;  /* 0x000000545554723e */ /* 0x000fe200048070ff */
[----:B------:R-:W-:Y:S01]  /*5e30*/  IMAD R89, R89, R34, RZ ;  /* 0x0000002259597224 */ /* 0x000fe200078e02ff */
[----:B------:R-:W-:Y:S01]  /*5e40*/  F2FP.SATFINITE.E4M3.F32.PACK_AB_MERGE_C R86, R87, R86, RZ ;  /* 0x000000565756723e */ /* 0x000fe200048070ff */
[----:B------:R-:W-:Y:S01]  /*5e50*/  IMAD R31, R34, 0x4, R29 ;  /* 0x00000004221f7824 */ /* 0x000fe200078e021d */
[----:B------:R-:W-:Y:S01]  /*5e60*/  PRMT R24, R24, 0x5410, R33 ;  /* 0x0000541018187816 */ /* 0x000fe20000000021 */
[----:B------:R-:W-:Y:S01]  /*5e70*/  IMAD R93, R93, R34, RZ ;  /* 0x000000225d5d7224 */ /* 0x000fe200078e02ff */
[----:B------:R-:W-:Y:S01]  /*5e80*/  LOP3.LUT R25, R84, 0xffff, RZ, 0xc0, !PT ;  /* 0x0000ffff54197812 */ /* 0x000fe200078ec0ff */
[----:B------:R-:W-:Y:S01]  /*5e90*/  IMAD R33, R34, 0x4, R31 ;  /* 0x0000000422217824 */ /* 0x000fe200078e021f */
[----:B------:R-:W-:-:S02]  /*5ea0*/  LOP3.LUT R27, R86, 0xffff, RZ, 0xc0, !PT ;  /* 0x0000ffff561b7812 */ /* 0x000fc400078ec0ff */
[----:B------:R-:W-:Y:S01]  /*5eb0*/  PRMT R24, R24, 0x4210, R25 ;  /* 0x0000421018187816 */ /* 0x000fe20000000019 */
[----:B------:R-:W-:Y:S01]  /*5ec0*/  @P2 IMAD.MOV.U32 R5, RZ, RZ, 0x7f800000 ;  /* 0x7f800000ff052424 */ /* 0x000fe200078e00ff */
[----:B------:R-:W-:Y:S01]  /*5ed0*/  PRMT R26, R26, 0x4210, R27 ;  /* 0x000042101a1a7816 */ /* 0x000fe2000000001b */
[----:B------:R-:W-:Y:S01]  /*5ee0*/  IMAD R71, R34, 0x4, R33 ;  /* 0x0000000422477824 */ /* 0x000fe200078e0221 */
[----:B------:R-:W-:Y:S01]  /*5ef0*/  PRMT R25, R30, 0x5210, R25 ;  /* 0x000052101e197816 */ /* 0x000fe20000000019 */
[----:B------:R-:W-:Y:S01]  /*5f00*/  @P2 FFMA.FTZ R3, R20, R5, +INF ;  /* 0x7f80000014032423 */ /* 0x000fe20000010005 */
[----:B------:R-:W-:Y:S01]  /*5f10*/  IMAD R5, R112, UR5, RZ ;  /* 0x0000000570057c24 */ /* 0x000fe2000f8e02ff */
[----:B------:R-:W-:Y:S01]  /*5f20*/  USHF.R.S32.HI UR5, URZ, 0x1f, UR4 ;  /* 0x0000001f3f057899 */ /* 0x000fe20008011404 */
[----:B------:R-:W-:Y:S02]  /*5f30*/  PRMT R27, R40, 0x5210, R27 ;  /* 0x00005210281b7816 */ /* 0x000fe4000000001b */
[----:B------:R-:W-:Y:S01]  /*5f40*/  LEA.HI R104, R110, 0x2, RZ, 0x18 ;  /* 0x000000026e687811 */ /* 0x000fe200078fc0ff */
[----:B------:R-:W2:Y:S01]  /*5f50*/  LDS.128 R8, [R4] ;  /* 0x0000000004087984 */ /* 0x000ea20000000c00 */
[----:B-1----:R-:W-:Y:S01]  /*5f60*/  IADD3 R96, P2, P3, R5, UR4, R96 ;  /* 0x0000000405607c10 */ /* 0x002fe2000fb5e060 */
[----:B------:R-:W-:Y:S01]  /*5f70*/  ULDC UR4, c[0x0][0x27c] ;  /* 0x00009f0000047ab9 */ /* 0x000fe20000000800 */
[----:B------:R-:W-:Y:S01]  /*5f80*/  SHF.R.S32.HI R6, RZ, 0x1f, R5 ;  /* 0x0000001fff067819 */ /* 0x000fe20000011405 */
[----:B------:R-:W-:Y:S01]  /*5f90*/  BAR.SYNC.DEFER_BLOCKING 0x0 ;  /* 0x0000000000007b1d */ /* 0x000fe20000010000 */
[----:B------:R-:W-:Y:S01]  /*5fa0*/  FSETP.NEU.AND P1, PT, R20, RZ, PT ;  /* 0x000000ff1400720b */ /* 0x000fe20003f2d000 */
[----:B------:R-:W-:Y:S01]  /*5fb0*/  UIMAD UR4, UR18, UR4, URZ ;  /* 0x00000004120472a4 */ /* 0x000fe2000f8e023f */
[----:B------:R-:W-:-:S02]  /*5fc0*/  IADD3.X R97, R6, UR5, R97, P2, P3 ;  /* 0x0000000506617c10 */ /* 0x000fc400097e6461 */
[C---:B0-----:R-:W-:Y:S01]  /*5fd0*/  PRMT R49, R19.reuse, 0x7773, RZ ;  /* 0x0000777313317816 */ /* 0x041fe200000000ff */
[----:B------:R-:W-:Y:S01]  /*5fe0*/  USHF.L.U32 UR6, UR4, 0x2, URZ ;  /* 0x0000000204067899 */ /* 0x000fe2000800063f */
[C---:B------:R-:W-:Y:S01]  /*5ff0*/  PRMT R45, R19.reuse, 0x7772, RZ ;  /* 0x00007772132d7816 */ /* 0x040fe200000000ff */
[----:B------:R-:W-:Y:S01]  /*6000*/  UIMAD.WIDE UR4, UR4, 0x4, URZ ;  /* 0x00000004040478a5 */ /* 0x000fe2000f8e023f */
[C---:B------:R-:W-:Y:S02]  /*6010*/  PRMT R67, R19.reuse, 0x7771, RZ ;  /* 0x0000777113437816 */ /* 0x040fe400000000ff */
[----:B------:R-:W-:Y:S02]  /*6020*/  PRMT R79, R19, 0x7770, RZ ;  /* 0x00007770134f7816 */ /* 0x000fe400000000ff */
[----:B------:R-:W-:Y:S02]  /*6030*/  PRMT R83, R16, 0x7770, RZ ;  /* 0x0000777010537816 */ /* 0x000fe400000000ff */
[----:B------:R-:W-:-:S02]  /*6040*/  PRMT R73, R17, 0x7770, RZ ;  /* 0x0000777011497816 */ /* 0x000fc400000000ff */
[----:B------:R-:W-:Y:S02]  /*6050*/  PRMT R81, R18, 0x7770, RZ ;  /* 0x0000777012517816 */ /* 0x000fe400000000ff */
[----:B------:R-:W-:Y:S02]  /*6060*/  PRMT R77, R16, 0x7771, RZ ;  /* 0x00007771104d7816 */ /* 0x000fe400000000ff */
[C---:B------:R-:W-:Y:S02]  /*6070*/  PRMT R75, R17.reuse, 0x7771, RZ ;  /* 0x00007771114b7816 */ /* 0x040fe400000000ff */
[----:B------:R-:W-:Y:S01]  /*6080*/  PRMT R69, R18, 0x7771, RZ ;  /* 0x0000777112457816 */ /* 0x000fe200000000ff */
[----:B------:R-:W-:Y:S01]  /*6090*/  STSM.16.M88.4 [R21], R12 ;  /* 0x0000000c15007844 */ /* 0x000fe20000000200 */
[----:B------:R-:W-:Y:S02]  /*60a0*/  PRMT R65, R16, 0x7772, RZ ;  /* 0x0000777210417816 */ /* 0x000fe400000000ff */
[----:B------:R-:W-:Y:S01]  /*60b0*/  PRMT R61, R17, 0x7772, RZ ;  /* 0x00007772113d7816 */ /* 0x000fe200000000ff */
[----:B------:R-:W-:Y:S01]  /*60c0*/  BAR.SYNC.DEFER_BLOCKING 0x0 ;  /* 0x0000000000007b1d */ /* 0x000fe20000010000 */
[----:B------:R-:W-:-:S02]  /*60d0*/  PRMT R63, R18, 0x7772, RZ ;  /* 0x00007772123f7816 */ /* 0x000fc400000000ff */
[----:B------:R-:W-:Y:S02]  /*60e0*/  PRMT R57, R16, 0x7773, RZ ;  /* 0x0000777310397816 */ /* 0x000fe400000000ff */
[----:B------:R-:W-:Y:S02]  /*60f0*/  PRMT R43, R17, 0x7773, RZ ;  /* 0x00007773112b7816 */ /* 0x000fe400000000ff */
[----:B------:R-:W-:Y:S02]  /*6100*/  PRMT R53, R18, 0x7773, RZ ;  /* 0x0000777312357816 */ /* 0x000fe400000000ff */
[----:B--2---:R-:W-:Y:S02]  /*6110*/  PRMT R47, R8, 0x7770, RZ ;  /* 0x00007770082f7816 */ /* 0x004fe400000000ff */
[----:B------:R-:W-:Y:S02]  /*6120*/  PRMT R51, R9, 0x7770, RZ ;  /* 0x0000777009337816 */ /* 0x000fe400000000ff */
[----:B------:R-:W-:-:S02]  /*6130*/  PRMT R55, R10, 0x7770, RZ ;  /* 0x000077700a377816 */ /* 0x000fc400000000ff */
[----:B------:R-:W-:Y:S02]  /*6140*/  PRMT R59, R11, 0x7770, RZ ;  /* 0x000077700b3b7816 */ /* 0x000fe400000000ff */
[----:B------:R-:W-:Y:S02]  /*6150*/  PRMT R35, R8, 0x7771, RZ ;  /* 0x0000777108237816 */ /* 0x000fe400000000ff */
[----:B------:R-:W-:Y:S02]  /*6160*/  PRMT R39, R9, 0x7771, RZ ;  /* 0x0000777109277816 */ /* 0x000fe400000000ff */
[----:B------:R-:W-:Y:S02]  /*6170*/  PRMT R37, R10, 0x7771, RZ ;  /* 0x000077710a257816 */ /* 0x000fe400000000ff */
[----:B------:R-:W-:Y:S01]  /*6180*/  PRMT R41, R11, 0x7771, RZ ;  /* 0x000077710b297816 */ /* 0x000fe200000000ff */
[----:B------:R-:W0:Y:S01]  /*6190*/  LDS.128 R12, [R4] ;  /* 0x00000000040c7984 */ /* 0x000e220000000c00 */
[----:B------:R-:W-:-:S02]  /*61a0*/  PRMT R106, R8, 0x7772, RZ ;  /* 0x00007772086a7816 */ /* 0x000fc400000000ff */
[----:B------:R-:W-:Y:S01]  /*61b0*/  PRMT R107, R9, 0x7772, RZ ;  /* 0x00007772096b7816 */ /* 0x000fe200000000ff */
[----:B------:R-:W-:Y:S01]  /*61c0*/  BAR.SYNC.DEFER_BLOCKING 0x0 ;  /* 0x0000000000007b1d */ /* 0x000fe20000010000 */
[----:B------:R-:W-:Y:S02]  /*61d0*/  LEA.HI R85, R113, 0x72, RZ, 0x18 ;  /* 0x0000007271557811 */ /* 0x000fe400078fc0ff */
[----:B------:R-:W-:Y:S02]  /*61e0*/  PRMT R108, R10, 0x7772, RZ ;  /* 0x000077720a6c7816 */ /* 0x000fe400000000ff */
[----:B------:R-:W-:Y:S01]  /*61f0*/  PRMT R109, R11, 0x7772, RZ ;  /* 0x000077720b6d7816 */ /* 0x000fe200000000ff */
[----:B------:R-:W-:Y:S01]  /*6200*/  IMAD R85, R85, R34, RZ ;  /* 0x0000002255557224 */ /* 0x000fe200078e02ff */
[----:B------:R-:W-:Y:S02]  /*6210*/  PRMT R5, R8, 0x7773, RZ ;  /* 0x0000777308057816 */ /* 0x000fe400000000ff */
[----:B------:R-:W-:-:S02]  /*6220*/  PRMT R6, R9, 0x7773, RZ ;  /* 0x0000777309067816 */ /* 0x000fc400000000ff */
[----:B------:R-:W-:Y:S02]  /*6230*/  PRMT R7, R10, 0x7773, RZ ;  /* 0x000077730a077816 */ /* 0x000fe400000000ff */
[----:B------:R-:W-:Y:S01]  /*6240*/  PRMT R8, R11, 0x7773, RZ ;  /* 0x000077730b087816 */ /* 0x000fe200000000ff */
[----:B------:R1:W-:Y:S01]  /*6250*/  STSM.16.M88.4 [R21], R24 ;  /* 0x0000001815007844 */ /* 0x0003e20000000200 */
[C---:B0-----:R-:W-:Y:S02]  /*6260*/  PRMT R19, R14.reuse, 0x7773, RZ ;  /* 0x000077730e137816 */ /* 0x041fe400000000ff */
[----:B------:R-:W-:Y:S02]  /*6270*/  PRMT R20, R14, 0x7772, RZ ;  /* 0x000077720e147816 */ /* 0x000fe400000000ff */
[----:B-1----:R-:W-:Y:S01]  /*6280*/  IADD3 R24, P2, R29, R96, RZ ;  /* 0x000000601d187210 */ /* 0x002fe20007f5e0ff */
[----:B------:R-:W-:Y:S01]  /*6290*/  IMAD R27, R104, R34, RZ ;  /* 0x00000022681b7224 */ /* 0x000fe200078e02ff */
[----:B------:R-:W-:-:S02]  /*62a0*/  PRMT R21, R14, 0x7771, RZ ;  /* 0x000077710e157816 */ /* 0x000fc400000000ff */
[----:B------:R-:W-:Y:S01]  /*62b0*/  LEA.HI.X.SX32 R25, R29, R97, 0x1, P2 ;  /* 0x000000611d197211 */ /* 0x000fe200010f0eff */
[----:B------:R-:W-:Y:S01]  /*62c0*/  IMAD R29, R111, R34, RZ ;  /* 0x000000226f1d7224 */ /* 0x000fe200078e02ff */
[----:B------:R-:W-:Y:S01]  /*62d0*/  PRMT R105, R14, 0x7770, RZ ;  /* 0x000077700e697816 */ /* 0x000fe200000000ff */
[----:B------:R-:W0:Y:S01]  /*62e0*/  S2R R111, SR_TID.X ;  /* 0x00000000006f7919 */ /* 0x000e220000002100 */
[----:B------:R-:W-:Y:S02]  /*62f0*/  IADD3 R14, P2, R31, R96, RZ ;  /* 0x000000601f0e7210 */ /* 0x000fe40007f5e0ff */
[C---:B------:R-:W-:Y:S01]  /*6300*/  PRMT R102, R15.reuse, 0x7773, RZ ;  /* 0x000077730f667816 */ /* 0x040fe200000000ff */
[----:B------:R-:W-:Y:S01]  /*6310*/  BAR.SYNC.DEFER_BLOCKING 0x0 ;  /* 0x0000000000007b1d */ /* 0x000fe20000010000 */
[C---:B------:R-:W-:Y:S02]  /*6320*/  PRMT R103, R15.reuse, 0x7772, RZ ;  /* 0x000077720f677816 */ /* 0x040fe400000000ff */
[----:B------:R-:W-:-:S02]  /*6330*/  PRMT R104, R15, 0x7771, RZ ;  /* 0x000077710f687816 */ /* 0x000fc400000000ff */
[----:B------:R-:W-:Y:S02]  /*6340*/  PRMT R110, R15, 0x7770, RZ ;  /* 0x000077700f6e7816 */ /* 0x000fe400000000ff */
[-C--:B------:R-:W-:Y:S02]  /*6350*/  LEA.HI.X.SX32 R15, R31, R97.reuse, 0x1, P2 ;  /* 0x000000611f0f7211 */ /* 0x080fe400010f0eff */
[-C--:B------:R-:W-:Y:S02]  /*6360*/  IADD3 R26, P3, R27, R96.reuse, RZ ;  /* 0x000000601b1a7210 */ /* 0x080fe40007f7e0ff */
[----:B------:R-:W-:Y:S02]  /*6370*/  IADD3 R28, P2, R33, R96, RZ ;  /* 0x00000060211c7210 */ /* 0x000fe40007f5e0ff */
[----:B------:R-:W-:Y:S02]  /*6380*/  LEA.HI.X.SX32 R27, R27, R97, 0x1, P3 ;  /* 0x000000611b1b7211 */ /* 0x000fe400018f0eff */
[----:B------:R-:W-:-:S02]  /*6390*/  PRMT R9, R12, 0x7773, RZ ;  /* 0x000077730c097816 */ /* 0x000fc400000000ff */
[C---:B------:R-:W-:Y:S02]  /*63a0*/  PRMT R10, R12.reuse, 0x7772, RZ ;  /* 0x000077720c0a7816 */ /* 0x040fe400000000ff */
[C---:B------:R-:W-:Y:S02]  /*63b0*/  PRMT R11, R12.reuse, 0x7771, RZ ;  /* 0x000077710c0b7816 */ /* 0x040fe400000000ff */
[----:B------:R-:W-:Y:S02]  /*63c0*/  PRMT R12, R12, 0x7770, RZ ;  /* 0x000077700c0c7816 */ /* 0x000fe400000000ff */
[C---:B------:R-:W-:Y:S01]  /*63d0*/  PRMT R16, R13.reuse, 0x7773, RZ ;  /* 0x000077730d107816 */ /* 0x040fe200000000ff */
[----:B------:R1:W-:Y:S01]  /*63e0*/  STG.E.U8 desc[UR28][R24.64], R83 ;  /* 0x0000005318007986 */ /* 0x0003e2000c10111c */
[C---:B------:R-:W-:Y:S02]  /*63f0*/  PRMT R17, R13.reuse, 0x7772, RZ ;  /* 0x000077720d117816 */ /* 0x040fe400000000ff */
[----:B------:R-:W-:Y:S01]  /*6400*/  PRMT R18, R13, 0x7771, RZ ;  /* 0x000077710d127816 */ /* 0x000fe200000000ff */
[----:B------:R2:W-:Y:S01]  /*6410*/  STG.E.U8 desc[UR28][R26.64], R73 ;  /* 0x000000491a007986 */ /* 0x0005e2000c10111c */
[----:B0-----:R-:W-:-:S02]  /*6420*/  LEA.HI R111, R111, 0xa, RZ, 0x18 ;  /* 0x0000000a6f6f7811 */ /* 0x001fc400078fc0ff */
[----:B------:R-:W-:Y:S01]  /*6430*/  PRMT R13, R13, 0x7770, RZ ;  /* 0x000077700d0d7816 */ /* 0x000fe200000000ff */
[----:B------:R0:W-:Y:S02]  /*6440*/  STG.E.U8 desc[UR28][R14.64], R81 ;  /* 0x000000510e007986 */ /* 0x0001e4000c10111c */
[----:B------:R-:W-:Y:S02]  /*6450*/  IMAD R31, R111, R34, RZ ;  /* 0x000000226f1f7224 */ /* 0x000fe400078e02ff */
[----:B------:R-:W3:Y:S01]  /*6460*/  S2R R111, SR_TID.X ;  /* 0x00000000006f7919 */ /* 0x000ee20000002100 */
[----:B-1----:R-:W-:Y:S01]  /*6470*/  IADD3 R24, P3, R29, R96, RZ ;  /* 0x000000601d187210 */ /* 0x002fe20007f7e0ff */
[----:B--2---:R-:W-:-:S03]  /*6480*/  IMAD R73, R34, 0x4, R71 ;  /* 0x0000000422497824 */ /* 0x004fc600078e0247 */
[-C--:B------:R-:W-:Y:S02]  /*6490*/  LEA.HI.X.SX32 R25, R29, R97.reuse, 0x1, P3 ;  /* 0x000000611d197211 */ /* 0x080fe400018f0eff */
[-C--:B------:R-:W-:Y:S02]  /*64a0*/  IADD3 R30, P3, R31, R96.reuse, RZ ;  /* 0x000000601f1e7210 */ /* 0x080fe40007f7e0ff */
[-C--:B------:R-:W-:Y:S01]  /*64b0*/  LEA.HI.X.SX32 R29, R33, R97.reuse, 0x1, P2 ;  /* 0x00000061211d7211 */ /* 0x080fe200010f0eff */
[----:B------:R-:W-:Y:S01]  /*64c0*/  STG.E.U8 desc[UR28][R24.64], R79 ;  /* 0x0000004f18007986 */ /* 0x000fe2000c10111c */
[-C--:B------:R-:W-:Y:S02]  /*64d0*/  LEA.HI.X.SX32 R31, R31, R97.reuse, 0x1, P3 ;  /* 0x000000611f1f7211 */ /* 0x080fe400018f0eff */
[CC--:B------:R-:W-:Y:S01]  /*64e0*/  IADD3 R32, P2, R71.reuse, R96.reuse, RZ ;  /* 0x0000006047207210 */ /* 0x0c0fe20007f5e0ff */
[----:B------:R1:W-:Y:S03]  /*64f0*/  STG.E.U8 desc[UR28][R28.64], R77 ;  /* 0x0000004d1c007986 */ /* 0x0003e6000c10111c */
[----:B------:R-:W-:Y:S01]  /*6500*/  LEA.HI.X.SX32 R33, R71, R97, 0x1, P2 ;  /* 0x0000006147217211 */ /* 0x000fe200010f0eff */
[----:B------:R-:W-:Y:S01]  /*6510*/  STG.E.U8 desc[UR28][R30.64], R75 ;  /* 0x0000004b1e007986 */ /* 0x000fe2000c10111c */
[----:B0-----:R-:W-:Y:S01]  /*6520*/  IADD3 R14, P2, R73, R96, RZ ;  /* 0x00000060490e7210 */ /* 0x001fe20007f5e0ff */
[----:B------:R-:W-:-:S02]  /*6530*/  IMAD R71, R34, 0x4, R73 ;  /* 0x0000000422477824 */ /* 0x000fc400078e0249 */
[----:B------:R0:W-:Y:S01]  /*6540*/  STG.E.U8 desc[UR28][R32.64], R69 ;  /* 0x0000004520007986 */ /* 0x0001e2000c10111c */
[----:B------:R-:W-:Y:S01]  /*6550*/  LEA.HI.X.SX32 R15, R73, R97, 0x1, P2 ;  /* 0x00000061490f7211 */ /* 0x000fe200010f0eff */
[----:B------:R-:W-:Y:S01]  /*6560*/  IMAD R73, R34, 0x4, R71 ;  /* 0x0000000422497824 */ /* 0x000fe200078e0247 */
[----:B-1----:R-:W-:-:S04]  /*6570*/  IADD3 R28, P2, R71, R96, RZ ;  /* 0x00000060471c7210 */ /* 0x002fc80007f5e0ff */
[----:B------:R-:W-:Y:S02]  /*6580*/  LEA.HI.X.SX32 R29, R71, R97, 0x1, P2 ;  /* 0x00000061471d7211 */ /* 0x000fe400010f0eff */
[----:B---3--:R-:W-:Y:S01]  /*6590*/  LEA.HI R111, R111, 0xe, RZ, 0x18 ;  /* 0x0000000e6f6f7811 */ /* 0x008fe200078fc0ff */
[----:B0-----:R-:W-:-:S04]  /*65a0*/  IMAD R33, R34, 0x4, R73 ;  /* 0x0000000422217824 */ /* 0x001fc800078e0249 */
[----:B------:R-:W-:Y:S02]  /*65b0*/  IMAD R36, R111, R34, RZ ;  /* 0x000000226f247224 */ /* 0x000fe400078e02ff */
[----:B------:R-:W0:Y:S03]  /*65c0*/  S2R R111, SR_TID.X ;  /* 0x00000000006f7919 */ /* 0x000e260000002100 */
[----:B------:R-:W-:-:S04]  /*65d0*/  IADD3 R26, P3, R36, R96, RZ ;  /* 0x00000060241a7210 */ /* 0x000fc80007f7e0ff */
[----:B------:R-:W-:-:S05]  /*65e0*/  LEA.HI.X.SX32 R27, R36, R97, 0x1, P3 ;  /* 0x00000061241b7211 */ /* 0x000fca00018f0eff */
[----:B------:R1:W-:Y:S04]  /*65f0*/  STG.E.U8 desc[UR28][R26.64], R67 ;  /* 0x000000431a007986 */ /* 0x0003e8000c10111c */
[----:B------:R-:W-:Y:S01]  /*6600*/  STG.E.U8 desc[UR28][R14.64], R65 ;  /* 0x000000410e007986 */ /* 0x000fe2000c10111c */
[----:B-1----:R-:W-:Y:S01]  /*6610*/  IADD3 R26, P2, R73, R96, RZ ;  /* 0x00000060491a7210 */ /* 0x002fe20007f5e0ff */
[----:B------:R-:W-:-:S03]  /*6620*/  IMAD R67, R34, 0x4, R33 ;  /* 0x0000000422437824 */ /* 0x000fc600078e0221 */
[----:B------:R-:W-:Y:S01]  /*6630*/  LEA.HI.X.SX32 R27, R73, R97, 0x1, P2 ;  /* 0x00000061491b7211 */ /* 0x000fe200010f0eff */
[----:B------:R-:W-:Y:S01]  /*6640*/  IMAD R69, R34, 0x4, R67 ;  /* 0x0000000422457824 */ /* 0x000fe200078e0243 */
[----:B0-----:R-:W-:-:S03]  /*6650*/  LEA.HI R111, R111, 0x12, RZ, 0x18 ;  /* 0x000000126f6f7811 */ /* 0x001fc600078fc0ff */
[----:B------:R-:W-:Y:S02]  /*6660*/  IMAD R71, R34, 0x4, R69 ;  /* 0x0000000422477824 */ /* 0x000fe400078e0245 */
[----:B------:R-:W-:Y:S02]  /*6670*/  IMAD R38, R111, R34, RZ ;  /* 0x000000226f267224 */ /* 0x000fe400078e02ff */
[----:B------:R-:W0:Y:S03]  /*6680*/  S2R R111, SR_TID.X ;  /* 0x00000000006f7919 */ /* 0x000e260000002100 */
[----:B------:R-:W-:-:S04]  /*6690*/  IADD3 R24, P3, R38, R96, RZ ;  /* 0x0000006026187210 */ /* 0x000fc80007f7e0ff */
[----:B------:R-:W-:-:S05]  /*66a0*/  LEA.HI.X.SX32 R25, R38, R97, 0x1, P3 ;  /* 0x0000006126197211 */ /* 0x000fca00018f0eff */
[----:B------:R1:W-:Y:S04]  /*66b0*/  STG.E.U8 desc[UR28][R24.64], R61 ;  /* 0x0000003d18007986 */ /* 0x0003e8000c10111c */
[----:B------:R2:W-:Y:S01]  /*66c0*/  STG.E.U8 desc[UR28][R28.64], R63 ;  /* 0x0000003f1c007986 */ /* 0x0005e2000c10111c */
[----:B-1----:R-:W-:-:S04]  /*66d0*/  IADD3 R24, P2, R33, R96, RZ ;  /* 0x0000006021187210 */ /* 0x002fc80007f5e0ff */
[----:B------:R-:W-:Y:S01]  /*66e0*/  LEA.HI.X.SX32 R25, R33, R97, 0x1, P2 ;  /* 0x0000006121197211 */ /* 0x000fe200010f0eff */
[C---:B--2---:R-:W-:Y:S01]  /*66f0*/  IMAD R63, R34.reuse, 0x4, R71 ;  /* 0x00000004223f7824 */ /* 0x044fe200078e0247 */
[----:B------:R-:W-:Y:S02]  /*6700*/  IADD3 R44, P2, R67, R96, RZ ;  /* 0x00000060432c7210 */ /* 0x000fe40007f5e0ff */
[----:B0-----:R-:W-:Y:S01]  /*6710*/  LEA.HI R111, R111, 0x16, RZ, 0x18 ;  /* 0x000000166f6f7811 */ /* 0x001fe200078fc0ff */
[----:B------:R-:W-:-:S04]  /*6720*/  IMAD R99, R34, 0x4, R63 ;  /* 0x0000000422637824 */ /* 0x000fc800078e023f */
[----:B------:R-:W-:Y:S02]  /*6730*/  IMAD R36, R111, R34, RZ ;  /* 0x000000226f247224 */ /* 0x000fe400078e02ff */
[----:B------:R-:W0:Y:S01]  /*6740*/  S2R R111, SR_TID.X ;  /* 0x00000000006f7919 */ /* 0x000e220000002100 */
[----:B------:R-:W-:Y:S02]  /*6750*/  IMAD R101, R34, 0x4, R99 ;  /* 0x0000000422657824 */ /* 0x000fe400078e0263 */
[-C--:B------:R-:W-:Y:S02]  /*6760*/  IADD3 R30, P3, R36, R96.reuse, RZ ;  /* 0x00000060241e7210 */ /* 0x080fe40007f7e0ff */
[----:B------:R-:W-:Y:S01]  /*6770*/  IMAD R65, R34, 0x4, R101 ;  /* 0x0000000422417824 */ /* 0x000fe200078e0265 */
[----:B------:R-:W-:Y:S02]  /*6780*/  IADD3 R98, P6, R101, R96, RZ ;  /* 0x0000006065627210 */ /* 0x000fe40007fde0ff */
[----:B------:R-:W-:Y:S01]  /*6790*/  LEA.HI.X.SX32 R31, R36, R97, 0x1, P3 ;  /* 0x00000061241f7211 */ /* 0x000fe200018f0eff */
[----:B------:R-:W-:-:S04]  /*67a0*/  IMAD R61, R34, 0x4, R65 ;  /* 0x00000004223d7824 */ /* 0x000fc800078e0241 */
[----:B------:R1:W-:Y:S04]  /*67b0*/  STG.E.U8 desc[UR28][R30.64], R45 ;  /* 0x0000002d1e007986 */ /* 0x0003e8000c10111c */
[----:B------:R2:W-:Y:S01]  /*67c0*/  STG.E.U8 desc[UR28][R26.64], R57 ;  /* 0x000000391a007986 */ /* 0x0005e2000c10111c */
[----:B-1----:R-:W-:Y:S02]  /*67d0*/  LEA.HI.X.SX32 R45, R67, R97, 0x1, P2 ;  /* 0x00000061432d7211 */ /* 0x002fe400010f0eff */
[----:B------:R-:W-:Y:S01]  /*67e0*/  IADD3 R30, P2, R69, R96, RZ ;  /* 0x00000060451e7210 */ /* 0x000fe20007f5e0ff */
[----:B--2---:R-:W-:Y:S01]  /*67f0*/  IMAD R57, R34, 0x4, R61 ;  /* 0x0000000422397824 */ /* 0x004fe200078e023d */
[----:B0-----:R-:W-:-:S05]  /*6800*/  LEA.HI R111, R111, 0x1a, RZ, 0x18 ;  /* 0x0000001a6f6f7811 */ /* 0x001fca00078fc0ff */
[----:B------:R-:W-:Y:S02]  /*6810*/  IMAD R32, R111, R34, RZ ;  /* 0x000000226f207224 */ /* 0x000fe400078e02ff */
[----:B------:R-:W0:Y:S03]  /*6820*/  S2R R111, SR_TID.X ;  /* 0x00000000006f7919 */ /* 0x000e260000002100 */
[----:B------:R-:W-:-:S04]  /*6830*/  IADD3 R14, P3, R32, R96, RZ ;  /* 0x00000060200e7210 */ /* 0x000fc80007f7e0ff */
[----:B------:R-:W-:-:S05]  /*6840*/  LEA.HI.X.SX32 R15, R32, R97, 0x1, P3 ;  /* 0x00000061200f7211 */ /* 0x000fca00018f0eff */
[----:B------:R-:W-:Y:S04]  /*6850*/  STG.E.U8 desc[UR28][R14.64], R43 ;  /* 0x0000002b0e007986 */ /* 0x000fe8000c10111c */
[----:B------:R-:W-:Y:S01]  /*6860*/  STG.E.U8 desc[UR28][R24.64], R53 ;  /* 0x0000003518007986 */ /* 0x000fe2000c10111c */
[----:B0-----:R-:W-:-:S05]  /*6870*/  LEA.HI R111, R111, 0x1e, RZ, 0x18 ;  /* 0x0000001e6f6f7811 */ /* 0x001fca00078fc0ff */
[----:B------:R-:W-:Y:S02]  /*6880*/  IMAD R36, R111, R34, RZ ;  /* 0x000000226f247224 */ /* 0x000fe400078e02ff */
[----:B------:R-:W0:Y:S03]  /*6890*/  S2R R111, SR_TID.X ;  /* 0x00000000006f7919 */ /* 0x000e260000002100 */
[----:B------:R-:W-:-:S04]  /*68a0*/  IADD3 R28, P3, R36, R96, RZ ;  /* 0x00000060241c7210 */ /* 0x000fc80007f7e0ff */
[----:B------:R-:W-:-:S05]  /*68b0*/  LEA.HI.X.SX32 R29, R36, R97, 0x1, P3 ;  /* 0x00000061241d7211 */ /* 0x000fca00018f0eff */
[----:B------:R1:W-:Y:S04]  /*68c0*/  STG.E.U8 desc[UR28][R28.64], R49 ;  /* 0x000000311c007986 */ /* 0x0003e8000c10111c */
[----:B------:R2:W-:Y:S01]  /*68d0*/  STG.E.U8 desc[UR28][R44.64], R47 ;  /* 0x0000002f2c007986 */ /* 0x0005e2000c10111c */
[----:B-1----:R-:W-:-:S04]  /*68e0*/  IMAD R49, R34, 0x4, R57 ;  /* 0x0000000422317824 */ /* 0x002fc800078e0239 */
[----:B------:R-:W-:Y:S01]  /*68f0*/  IMAD R53, R34, 0x4, R49 ;  /* 0x0000000422357824 */ /* 0x000fe200078e0231 */
[----:B0-----:R-:W-:-:S03]  /*6900*/  LEA.HI R111, R111, 0x22, RZ, 0x18 ;  /* 0x000000226f6f7811 */ /* 0x001fc600078fc0ff */
[----:B--2---:R-:W-:Y:S02]  /*6910*/  IMAD R47, R34, 0x4, R53 ;  /* 0x00000004222f7824 */ /* 0x004fe400078e0235 */
[----:B------:R-:W-:Y:S02]  /*6920*/  IMAD R31, R111, R34, RZ ;  /* 0x000000226f1f7224 */ /* 0x000fe400078e02ff */
[----:B------:R-:W0:Y:S03]  /*6930*/  S2R R111, SR_TID.X ;  /* 0x00000000006f7919 */ /* 0x000e260000002100 */
[----:B------:R-:W-:-:S04]  /*6940*/  IADD3 R32, P3, R31, R96, RZ ;  /* 0x000000601f207210 */ /* 0x000fc80007f7e0ff */
[-C--:B------:R-:W-:Y:S02]  /*6950*/  LEA.HI.X.SX32 R33, R31, R97.reuse, 0x1, P3 ;  /* 0x000000611f217211 */ /* 0x080fe400018f0eff */
[-C--:B------:R-:W-:Y:S02]  /*6960*/  LEA.HI.X.SX32 R31, R69, R97.reuse, 0x1, P2 ;  /* 0x00000061451f7211 */ /* 0x080fe400010f0eff */
[C---:B------:R-:W-:Y:S01]  /*6970*/  IADD3 R26, P2, R71.reuse, R96, RZ ;  /* 0x00000060471a7210 */ /* 0x040fe20007f5e0ff */
[----:B------:R1:W-:Y:S03]  /*6980*/  STG.E.U8 desc[UR28][R32.64], R51 ;  /* 0x0000003320007986 */ /* 0x0003e6000c10111c */
[----:B------:R-:W-:Y:S01]  /*6990*/  LEA.HI.X.SX32 R27, R71, R97, 0x1, P2 ;  /* 0x00000061471b7211 */ /* 0x000fe200010f0eff */
[----:B------:R2:W-:Y:S01]  /*69a0*/  STG.E.U8 desc[UR28][R30.64], R55 ;  /* 0x000000371e007986 */ /* 0x0005e2000c10111c */
[----:B-1----:R-:W-:-:S04]  /*69b0*/  IMAD R51, R34, 0x4, R47 ;  /* 0x0000000422337824 */ /* 0x002fc800078e022f */
[----:B--2---:R-:W-:Y:S01]  /*69c0*/  IMAD R55, R34, 0x4, R51 ;  /* 0x0000000422377824 */ /* 0x004fe200078e0233 */
[----:B0-----:R-:W-:-:S05]  /*69d0*/  LEA.HI R111, R111, 0x26, RZ, 0x18 ;  /* 0x000000266f6f7811 */ /* 0x001fca00078fc0ff */
[----:B------:R-:W-:Y:S02]  /*69e0*/  IMAD R14, R111, R34, RZ ;  /* 0x000000226f0e7224 */ /* 0x000fe400078e02ff */
[----:B------:R-:W0:Y:S03]  /*69f0*/  S2R R111, SR_TID.X ;  /* 0x00000000006f7919 */ /* 0x000e260000002100 */
[----:B------:R-:W-:-:S04]  /*6a00*/  IADD3 R42, P3, R14, R96, RZ ;  /* 0x000000600e2a7210 */ /* 0x000fc80007f7e0ff */
[----:B------:R-:W-:Y:S02]  /*6a10*/  LEA.HI.X.SX32 R43, R14, R97, 0x1, P3 ;  /* 0x000000610e2b7211 */ /* 0x000fe400018f0eff */
[----:B------:R-:W-:-:S03]  /*6a20*/  IADD3 R14, P2, R63, R96, RZ ;  /* 0x000000603f0e7210 */ /* 0x000fc60007f5e0ff */
[----:B------:R1:W-:Y:S04]  /*6a30*/  STG.E.U8 desc[UR28][R42.64], R59 ;  /* 0x0000003b2a007986 */ /* 0x0003e8000c10111c */
[----:B------:R2:W-:Y:S01]  /*6a40*/  STG.E.U8 desc[UR28][R26.64], R35 ;  /* 0x000000231a007986 */ /* 0x0005e2000c10111c */
[----:B-1----:R-:W-:Y:S02]  /*6a50*/  IMAD R59, R34, 0x4, R55 ;  /* 0x00000004223b7824 */ /* 0x002fe400078e0237 */
[----:B--2---:R-:W-:Y:S02]  /*6a60*/  IMAD R26, R115, R34, RZ ;  /* 0x00000022731a7224 */ /* 0x004fe400078e02ff */
[----:B------:R-:W1:Y:S01]  /*6a70*/  S2R R115, SR_TID.X ;  /* 0x0000000000737919 */ /* 0x000e620000002100 */
[----:B0-----:R-:W-:-:S02]  /*6a80*/  LEA.HI R114, R111, 0x2a, RZ, 0x18 ;  /* 0x0000002a6f727811 */ /* 0x001fc400078fc0ff */
[----:B------:R-:W-:-:S03]  /*6a90*/  LEA.HI R111, R111, 0x2e, RZ, 0x18 ;  /* 0x0000002e6f6f7811 */ /* 0x000fc600078fc0ff */
[-C--:B------:R-:W-:Y:S01]  /*6aa0*/  IMAD R15, R114, R34.reuse, RZ ;  /* 0x00000022720f7224 */ /* 0x080fe200078e02ff */
[----:B------:R-:W-:Y:S01]  /*6ab0*/  LEA.HI R114, R119, 0x36, RZ, 0x18 ;  /* 0x0000003677727811 */ /* 0x000fe200078fc0ff */
[----:B------:R-:W-:Y:S01]  /*6ac0*/  IMAD R25, R111, R34, RZ ;  /* 0x000000226f197224 */ /* 0x000fe200078e02ff */
[----:B------:R-:W-:Y:S02]  /*6ad0*/  LEA.HI R111, R113, 0x7e, RZ, 0x18 ;  /* 0x0000007e716f7811 */ /* 0x000fe400078fc0ff */
[----:B------:R-:W-:Y:S01]  /*6ae0*/  IADD3 R28, P3, R15, R96, RZ ;  /* 0x000000600f1c7210 */ /* 0x000fe20007f7e0ff */
[-C--:B------:R-:W-:Y:S01]  /*6af0*/  IMAD R27, R114, R34.reuse, RZ ;  /* 0x00000022721b7224 */ /* 0x080fe200078e02ff */
[----:B------:R-:W-:Y:S01]  /*6b00*/  LEA.HI R114, R117, 0x3e, RZ, 0x18 ;  /* 0x0000003e75727811 */ /* 0x000fe200078fc0ff */
[-C--:B------:R-:W-:Y:S01]  /*6b10*/  IMAD R111, R111, R34.reuse, RZ ;  /* 0x000000226f6f7224 */ /* 0x080fe200078e02ff */
[-C--:B------:R-:W-:Y:S02]  /*6b20*/  LEA.HI.X.SX32 R29, R15, R97.reuse, 0x1, P3 ;  /* 0x000000610f1d7211 */ /* 0x080fe400018f0eff */
[----:B------:R-:W-:Y:S01]  /*6b30*/  LEA.HI.X.SX32 R15, R63, R97, 0x1, P2 ;  /* 0x000000613f0f7211 */ /* 0x000fe200010f0eff */
[----:B------:R-:W-:Y:S01]  /*6b40*/  IMAD R31, R114, R34, RZ ;  /* 0x00000022721f7224 */ /* 0x000fe200078e02ff */
[-C--:B------:R-:W-:Y:S01]  /*6b50*/  IADD3 R24, P4, R25, R96.reuse, RZ ;  /* 0x0000006019187210 */ /* 0x080fe20007f9e0ff */
[----:B------:R0:W-:Y:S01]  /*6b60*/  STG.E.U8 desc[UR28][R28.64], R39 ;  /* 0x000000271c007986 */ /* 0x0001e2000c10111c */
[----:B------:R-:W-:Y:S01]  /*6b70*/  IMAD R63, R34, 0x4, R59 ;  /* 0x00000004223f7824 */ /* 0x000fe200078e023b */
[----:B------:R-:W-:-:S02]  /*6b80*/  IADD3 R42, P3, R26, R96, RZ ;  /* 0x000000601a2a7210 */ /* 0x000fc40007f7e0ff */
[----:B------:R2:W-:Y:S01]  /*6b90*/  STG.E.U8 desc[UR28][R14.64], R37 ;  /* 0x000000250e007986 */ /* 0x0005e2000c10111c */
[-C--:B------:R-:W-:Y:S01]  /*6ba0*/  LEA.HI.X.SX32 R25, R25, R97.reuse, 0x1, P4 ;  /* 0x0000006119197211 */ /* 0x080fe200020f0eff */
[----:B------:R-:W-:Y:S01]  /*6bb0*/  IMAD R67, R34, 0x4, R63 ;  /* 0x0000000422437824 */ /* 0x000fe200078e023f */
[----:B------:R-:W-:Y:S02]  /*6bc0*/  IADD3 R40, P4, R99, R96, RZ ;  /* 0x0000006063287210 */ /* 0x000fe40007f9e0ff */
[-C--:B------:R-:W-:Y:S01]  /*6bd0*/  LEA.HI.X.SX32 R43, R26, R97.reuse, 0x1, P3 ;  /* 0x000000611a2b7211 */ /* 0x080fe200018f0eff */
[----:B------:R3:W-:Y:S01]  /*6be0*/  STG.E.U8 desc[UR28][R24.64], R41 ;  /* 0x0000002918007986 */ /* 0x0007e2000c10111c */
[C---:B-1----:R-:W-:Y:S01]  /*6bf0*/  LEA.HI R114, R115.reuse, 0x46, RZ, 0x18 ;  /* 0x0000004673727811 */ /* 0x042fe200078fc0ff */
[----:B0-----:R-:W-:Y:S01]  /*6c00*/  IMAD R29, R116, R34, RZ ;  /* 0x00000022741d7224 */ /* 0x001fe200078e02ff */
[----:B------:R-:W-:Y:S01]  /*6c10*/  LEA.HI R116, R115, 0x42, RZ, 0x18 ;  /* 0x0000004273747811 */ /* 0x000fe200078fc0ff */
[----:B------:R-:W-:Y:S01]  /*6c20*/  IMAD R71, R34, 0x4, R67 ;  /* 0x0000000422477824 */ /* 0x000fe200078e0243 */
[----:B------:R-:W-:Y:S01]  /*6c30*/  IADD3 R100, P5, R27, R96, RZ ;  /* 0x000000601b647210 */ /* 0x000fe20007fbe0ff */
[-C--:B--2---:R-:W-:Y:S01]  /*6c40*/  IMAD R37, R114, R34.reuse, RZ ;  /* 0x0000002272257224 */ /* 0x084fe200078e02ff */
[C---:B------:R-:W-:Y:S01]  /*6c50*/  LEA.HI R114, R115.reuse, 0x4e, RZ, 0x18 ;  /* 0x0000004e73727811 */ /* 0x040fe200078fc0ff */
[-C--:B------:R-:W-:Y:S01]  /*6c60*/  IMAD R33, R116, R34.reuse, RZ ;  /* 0x0000002274217224 */ /* 0x080fe200078e02ff */
[----:B------:R-:W-:Y:S01]  /*6c70*/  LEA.HI R116, R115, 0x4a, RZ, 0x18 ;  /* 0x0000004a73747811 */ /* 0x000fe200078fc0ff */
[----:B------:R-:W-:Y:S01]  /*6c80*/  IMAD R75, R34, 0x4, R71 ;  /* 0x00000004224b7824 */ /* 0x000fe200078e0247 */
[----:B------:R-:W-:Y:S01]  /*6c90*/  LEA.HI R14, R117, 0x62, RZ, 0x18 ;  /* 0x00000062750e7811 */ /* 0x000fe200078fc0ff */
[-C--:B------:R-:W-:Y:S01]  /*6ca0*/  IMAD R58, R114, R34.reuse, RZ ;  /* 0x00000022723a7224 */ /* 0x080fe200078e02ff */
[----:B------:R-:W-:Y:S01]  /*6cb0*/  LEA.HI R114, R115, 0x52, RZ, 0x18 ;  /* 0x0000005273727811 */ /* 0x000fe200078fc0ff */
[----:B------:R-:W-:Y:S01]  /*6cc0*/  IMAD R79, R34, 0x4, R75 ;  /* 0x00000004224f7824 */ /* 0x000fe200078e024b */
[----:B------:R-:W-:Y:S01]  /*6cd0*/  LEA.HI R115, R119, 0x56, RZ, 0x18 ;  /* 0x0000005677737811 */ /* 0x000fe200078fc0ff */
[-C--:B------:R-:W-:Y:S01]  /*6ce0*/  IMAD R69, R14, R34.reuse, RZ ;  /* 0x000000220e457224 */ /* 0x080fe200078e02ff */
[-C--:B---3--:R-:W-:Y:S01]  /*6cf0*/  LEA.HI.X.SX32 R41, R99, R97.reuse, 0x1, P4 ;  /* 0x0000006163297211 */ /* 0x088fe200020f0eff */
[-C--:B------:R-:W-:Y:S01]  /*6d00*/  IMAD R62, R114, R34.reuse, RZ ;  /* 0x00000022723e7224 */ /* 0x080fe200078e02ff */
[----:B------:R-:W-:Y:S01]  /*6d10*/  LEA.HI R15, R117, 0x5e, RZ, 0x18 ;  /* 0x0000005e750f7811 */ /* 0x000fe200078fc0ff */
[----:B------:R-:W-:Y:S01]  /*6d20*/  IMAD R66, R115, R34, RZ ;  /* 0x0000002273427224 */ /* 0x000fe200078e02ff */
[----:B------:R-:W-:Y:S01]  /*6d30*/  LEA.HI R114, R119, 0x5a, RZ, 0x18 ;  /* 0x0000005a77727811 */ /* 0x000fe200078fc0ff */
[----:B------:R-:W0:Y:S01]  /*6d40*/  S2R R115, SR_TID.X ;  /* 0x0000000000737919 */ /* 0x000e220000002100 */
[C---:B------:R-:W-:Y:S01]  /*6d50*/  IMAD R83, R34.reuse, 0x4, R79 ;  /* 0x0000000422537824 */ /* 0x040fe200078e024f */
[----:B------:R-:W-:Y:S01]  /*6d60*/  IADD3 R24, P4, R29, R96, RZ ;  /* 0x000000601d187210 */ /* 0x000fe20007f9e0ff */
[----:B------:R-:W-:Y:S01]  /*6d70*/  IMAD R74, R15, R34, RZ ;  /* 0x000000220f4a7224 */ /* 0x000fe200078e02ff */
[----:B------:R-:W-:Y:S01]  /*6d80*/  STG.E.U8 desc[UR28][R40.64], R106 ;  /* 0x0000006a28007986 */ /* 0x000fe2000c10111c */
[----:B------:R-:W-:Y:S01]  /*6d90*/  IMAD R87, R34, 0x4, R83 ;  /* 0x0000000422577824 */ /* 0x000fe200078e0253 */
[----:B------:R-:W-:Y:S01]  /*6da0*/  IADD3 R26, P3, R61, R96, RZ ;  /* 0x000000603d1a7210 */ /* 0x000fe20007f7e0ff */
[-C--:B------:R-:W-:Y:S01]  /*6db0*/  IMAD R70, R114, R34.reuse, RZ ;  /* 0x0000002272467224 */ /* 0x080fe200078e02ff */
[----:B------:R-:W-:Y:S01]  /*6dc0*/  STG.E.U8 desc[UR28][R42.64], R107 ;  /* 0x0000006b2a007986 */ /* 0x000fe2000c10111c */
[----:B------:R-:W-:Y:S01]  /*6dd0*/  IMAD R91, R34, 0x4, R87 ;  /* 0x00000004225b7824 */ /* 0x000fe200078e0257 */
[-C--:B------:R-:W-:Y:S01]  /*6de0*/  LEA.HI.X.SX32 R99, R101, R97.reuse, 0x1, P6 ;  /* 0x0000006165637211 */ /* 0x080fe200030f0eff */
[----:B------:R-:W-:Y:S01]  /*6df0*/  IMAD R45, R116, R34, RZ ;  /* 0x00000022742d7224 */ /* 0x000fe200078e02ff */
[----:B------:R-:W1:Y:S01]  /*6e00*/  LDS.128 R40, [R4] ;  /* 0x0000000004287984 */ /* 0x000e620000000c00 */
[-C--:B------:R-:W-:Y:S01]  /*6e10*/  IADD3 R28, P6, R31, R96.reuse, RZ ;  /* 0x000000601f1c7210 */ /* 0x080fe20007fde0ff */
[----:B------:R-:W-:Y:S01]  /*6e20*/  IMAD R95, R34, 0x4, R91 ;  /* 0x00000004225f7824 */ /* 0x000fe200078e025b */
[----:B------:R-:W-:Y:S01]  /*6e30*/  LEA.HI.X.SX32 R101, R27, R97, 0x1, P5 ;  /* 0x000000611b657211 */ /* 0x000fe200028f0eff */
[----:B------:R-:W-:Y:S01]  /*6e40*/  STG.E.U8 desc[UR28][R98.64], R108 ;  /* 0x0000006c62007986 */ /* 0x000fe2000c10111c */
[----:B------:R-:W-:-:S02]  /*6e50*/  IADD3 R30, P5, R57, R96, RZ ;  /* 0x00000060391e7210 */ /* 0x000fc40007fbe0ff */
[-C--:B------:R-:W-:Y:S01]  /*6e60*/  LEA.HI.X.SX32 R25, R29, R97.reuse, 0x1, P4 ;  /* 0x000000611d197211 */ /* 0x080fe200020f0eff */
[----:B------:R-:W-:Y:S01]  /*6e70*/  STG.E.U8 desc[UR28][R100.64], R109 ;  /* 0x0000006d64007986 */ /* 0x000fe2000c10111c */
[-C--:B------:R-:W-:Y:S02]  /*6e80*/  LEA.HI.X.SX32 R27, R61, R97.reuse, 0x1, P3 ;  /* 0x000000613d1b7211 */ /* 0x080fe400018f0eff */
[-C--:B------:R-:W-:Y:S02]  /*6e90*/  IADD3 R36, P3, R37, R96.reuse, RZ ;  /* 0x0000006025247210 */ /* 0x080fe40007f7e0ff */
[-C--:B------:R-:W-:Y:S02]  /*6ea0*/  LEA.HI.X.SX32 R29, R31, R97.reuse, 0x1, P6 ;  /* 0x000000611f1d7211 */ /* 0x080fe400030f0eff */
[----:B------:R-:W-:Y:S02]  /*6eb0*/  IADD3 R38, P6, R53, R96, RZ ;  /* 0x0000006035267210 */ /* 0x000fe40007fde0ff */
[----:B------:R-:W-:-:S02]  /*6ec0*/  LEA.HI.X.SX32 R31, R57, R97, 0x1, P5 ;  /* 0x00000061391f7211 */ /* 0x000fc400028f0eff */
[----:B------:R-:W-:Y:S02]  /*6ed0*/  IADD3 R44, P5, R45, R96, RZ ;  /* 0x000000602d2c7210 */ /* 0x000fe40007fbe0ff */
[C---:B0-----:R-:W-:Y:S02]  /*6ee0*/  LEA.HI R14, R115.reuse, 0x6e, RZ, 0x18 ;  /* 0x0000006e730e7811 */ /* 0x041fe400078fc0ff */
[C---:B------:R-:W-:Y:S02]  /*6ef0*/  LEA.HI R15, R115.reuse, 0x6a, RZ, 0x18 ;  /* 0x0000006a730f7811 */ /* 0x040fe400078fc0ff */
[----:B------:R-:W-:Y:S01]  /*6f00*/  LEA.HI R114, R115, 0x66, RZ, 0x18 ;  /* 0x0000006673727811 */ /* 0x000fe200078fc0ff */
[----:B------:R-:W-:Y:S01]  /*6f10*/  IMAD R81, R14, R34, RZ ;  /* 0x000000220e517224 */ /* 0x000fe200078e02ff */
[----:B------:R-:W-:Y:S01]  /*6f20*/  IADD3 R14, P2, R65, R96, RZ ;  /* 0x00000060410e7210 */ /* 0x000fe20007f5e0ff */
[-C--:B------:R-:W-:Y:S01]  /*6f30*/  IMAD R77, R15, R34.reuse, RZ ;  /* 0x000000220f4d7224 */ /* 0x080fe200078e02ff */
[-C--:B------:R-:W-:Y:S01]  /*6f40*/  LEA.HI.X.SX32 R37, R37, R97.reuse, 0x1, P3 ;  /* 0x0000006125257211 */ /* 0x080fe200018f0eff */
[----:B------:R-:W-:Y:S01]  /*6f50*/  IMAD R73, R114, R34, RZ ;  /* 0x0000002272497224 */ /* 0x000fe200078e02ff */
[----:B------:R-:W-:-:S02]  /*6f60*/  LEA.HI.X.SX32 R15, R65, R97, 0x1, P2 ;  /* 0x00000061410f7211 */ /* 0x000fc400010f0eff */
[-C--:B------:R-:W-:Y:S02]  /*6f70*/  IADD3 R32, P2, R33, R96.reuse, RZ ;  /* 0x0000006021207210 */ /* 0x080fe40007f5e0ff */
[-C--:B------:R-:W-:Y:S01]  /*6f80*/  IADD3 R34, P4, R49, R96.reuse, RZ ;  /* 0x0000006031227210 */ /* 0x080fe20007f9e0ff */
[----:B------:R-:W-:Y:S01]  /*6f90*/  STG.E.U8 desc[UR28][R14.64], R5 ;  /* 0x000000050e007986 */ /* 0x000fe2000c10111c */
[-C--:B------:R-:W-:Y:S02]  /*6fa0*/  LEA.HI.X.SX32 R33, R33, R97.reuse, 0x1, P2 ;  /* 0x0000006121217211 */ /* 0x080fe400010f0eff */
[-C--:B------:R-:W-:Y:S01]  /*6fb0*/  IADD3 R46, P2, R47, R96.reuse, RZ ;  /* 0x000000602f2e7210 */ /* 0x080fe20007f5e0ff */
[----:B------:R-:W-:Y:S01]  /*6fc0*/  STG.E.U8 desc[UR28][R24.64], R6 ;  /* 0x0000000618007986 */ /* 0x000fe2000c10111c */
[----:B------:R-:W-:Y:S02]  /*6fd0*/  LEA.HI.X.SX32 R35, R49, R97, 0x1, P4 ;  /* 0x0000006131237211 */ /* 0x000fe400020f0eff */
[-C--:B------:R-:W-:Y:S01]  /*6fe0*/  IADD3 R48, P4, R58, R96.reuse, RZ ;  /* 0x000000603a307210 */ /* 0x080fe20007f9e0ff */
[----:B------:R-:W-:Y:S01]  /*6ff0*/  STG.E.U8 desc[UR28][R26.64], R7 ;  /* 0x000000071a007986 */ /* 0x000fe2000c10111c */
[----:B------:R-:W-:-:S02]  /*7000*/  IADD3 R50, P3, R51, R96, RZ ;  /* 0x0000006033327210 */ /* 0x000fc40007f7e0ff */
[-C--:B------:R-:W-:Y:S01]  /*7010*/  LEA.HI.X.SX32 R39, R53, R97.reuse, 0x1, P6 ;  /* 0x0000006135277211 */ /* 0x080fe200030f0eff */
[----:B------:R-:W-:Y:S01]  /*7020*/  STG.E.U8 desc[UR28][R28.64], R8 ;  /* 0x000000081c007986 */ /* 0x000fe2000c10111c */
[-C--:B------:R-:W-:Y:S02]  /*7030*/  IADD3 R52, P6, R62, R96.reuse, RZ ;  /* 0x000000603e347210 */ /* 0x080fe40007fde0ff */
[-C--:B------:R-:W-:Y:S01]  /*7040*/  LEA.HI.X.SX32 R45, R45, R97.reuse, 0x1, P5 ;  /* 0x000000612d2d7211 */ /* 0x080fe200028f0eff */
[----:B------:R-:W-:Y:S01]  /*7050*/  STG.E.U8 desc[UR28][R30.64], R12 ;  /* 0x0000000c1e007986 */ /* 0x000fe2000c10111c */
[-C--:B------:R-:W-:Y:S02]  /*7060*/  IADD3 R54, P5, R55, R96.reuse, RZ ;  /* 0x0000006037367210 */ /* 0x080fe40007fbe0ff */
[----:B------:R-:W-:Y:S01]  /*7070*/  LEA.HI.X.SX32 R47, R47, R97, 0x1, P2 ;  /* 0x000000612f2f7211 */ /* 0x000fe200010f0eff */
[----:B------:R1:W-:Y:S01]  /*7080*/  STG.E.U8 desc[UR28][R32.64], R13 ;  /* 0x0000000d20007986 */ /* 0x0003e2000c10111c */
        /* <DEDUP_REMOVED lines=12> */
[-C--:B------:R-:W-:Y:S02]  /*7150*/  LEA.HI.X.SX32 R57, R66, R97.reuse, 0x1, P2 ;  /* 0x0000006142397211 */ /* 0x080fe400010f0eff */
[-C--:B------:R-:W-:Y:S01]  /*7160*/  LEA.HI.X.SX32 R59, R59, R97.reuse, 0x1, P4 ;  /* 0x000000613b3b7211 */ /* 0x080fe200020f0eff */
[----:B------:R2:W-:Y:S01]  /*7170*/  STG.E.U8 desc[UR28][R46.64], R21 ;  /* 0x000000152e007986 */ /* 0x0005e2000c10111c */
[-C--:B------:R-:W-:Y:S02]  /*7180*/  IADD3 R64, P5, R74, R96.reuse, RZ ;  /* 0x000000604a407210 */ /* 0x080fe40007fbe0ff */
[----:B------:R-:W-:Y:S01]  /*7190*/  LEA.HI.X.SX32 R61, R70, R97, 0x1, P3 ;  /* 0x00000061463d7211 */ /* 0x000fe200018f0eff */
[----:B------:R-:W-:Y:S01]  /*71a0*/  STG.E.U8 desc[UR28][R48.64], R104 ;  /* 0x0000006830007986 */ /* 0x000fe2000c10111c */
[----:B------:R-:W-:-:S02]  /*71b0*/  IADD3 R66, P2, R67, R96, RZ ;  /* 0x0000006043427210 */ /* 0x000fc40007f5e0ff */
[-C--:B------:R-:W-:Y:S01]  /*71c0*/  LEA.HI.X.SX32 R63, R63, R97.reuse, 0x1, P6 ;  /* 0x000000613f3f7211 */ /* 0x080fe200030f0eff */
[----:B------:R-:W-:Y:S01]  /*71d0*/  STG.E.U8 desc[UR28][R50.64], R10 ;  /* 0x0000000a32007986 */ /* 0x000fe2000c10111c */
[-C--:B------:R-:W-:Y:S02]  /*71e0*/  IADD3 R68, P4, R69, R96.reuse, RZ ;  /* 0x0000006045447210 */ /* 0x080fe40007f9e0ff */
[-C--:B------:R-:W-:Y:S01]  /*71f0*/  IADD3 R70, P3, R71, R96.reuse, RZ ;  /* 0x0000006047467210 */ /* 0x080fe20007f7e0ff */
[----:B------:R-:W-:Y:S01]  /*7200*/  STG.E.U8 desc[UR28][R52.64], R17 ;  /* 0x0000001134007986 */ /* 0x000fe2000c10111c */
[-C--:B------:R-:W-:Y:S02]  /*7210*/  IADD3 R72, P6, R73, R96.reuse, RZ ;  /* 0x0000006049487210 */ /* 0x080fe40007fde0ff */
[----:B------:R-:W-:Y:S01]  /*7220*/  LEA.HI.X.SX32 R65, R74, R97, 0x1, P5 ;  /* 0x000000614a417211 */ /* 0x000fe200028f0eff */
[----:B------:R-:W-:Y:S01]  /*7230*/  STG.E.U8 desc[UR28][R54.64], R20 ;  /* 0x0000001436007986 */ /* 0x000fe2000c10111c */
[----:B------:R-:W-:-:S02]  /*7240*/  IADD3 R74, P5, R75, R96, RZ ;  /* 0x000000604b4a7210 */ /* 0x000fc40007fbe0ff */
[----:B------:R-:W-:Y:S01]  /*7250*/  LEA.HI.X.SX32 R67, R67, R97, 0x1, P2 ;  /* 0x0000006143437211 */ /* 0x000fe200010f0eff */
[----:B------:R-:W-:Y:S01]  /*7260*/  STG.E.U8 desc[UR28][R56.64], R103 ;  /* 0x0000006738007986 */ /* 0x000fe2000c10111c */
[----:B-1----:R-:W-:Y:S02]  /*7270*/  PRMT R33, R40, 0x7770, RZ ;  /* 0x0000777028217816 */ /* 0x002fe400000000ff */
[C---:B0-----:R-:W-:Y:S01]  /*7280*/  PRMT R11, R41.reuse, 0x7773, RZ ;  /* 0x00007773290b7816 */ /* 0x041fe200000000ff */
[----:B------:R-:W-:Y:S01]  /*7290*/  STG.E.U8 desc[UR28][R58.64], R9 ;  /* 0x000000093a007986 */ /* 0x000fe2000c10111c */
[C---:B--2---:R-:W-:Y:S02]  /*72a0*/  PRMT R21, R41.reuse, 0x7772, RZ ;  /* 0x0000777229157816 */ /* 0x044fe400000000ff */
[----:B------:R-:W-:Y:S01]  /*72b0*/  PRMT R27, R41, 0x7771, RZ ;  /* 0x00007771291b7816 */ /* 0x000fe200000000ff */
[----:B------:R-:W-:Y:S01]  /*72c0*/  STG.E.U8 desc[UR28][R60.64], R16 ;  /* 0x000000103c007986 */ /* 0x000fe2000c10111c */
[----:B------:R-:W-:-:S02]  /*72d0*/  IADD3 R76, P2, R77, R96, RZ ;  /* 0x000000604d4c7210 */ /* 0x000fc40007f5e0ff */
[-C--:B------:R-:W-:Y:S01]  /*72e0*/  LEA.HI.X.SX32 R69, R69, R97.reuse, 0x1, P4 ;  /* 0x0000006145457211 */ /* 0x080fe200020f0eff */
[----:B------:R0:W-:Y:S01]  /*72f0*/  STG.E.U8 desc[UR28][R62.64], R19 ;  /* 0x000000133e007986 */ /* 0x0001e2000c10111c */
[----:B------:R-:W-:Y:S02]  /*7300*/  PRMT R41, R41, 0x7770, RZ ;  /* 0x0000777029297816 */ /* 0x000fe400000000ff */
[----:B------:R-:W-:Y:S01]  /*7310*/  IADD3 R78, P4, R79, R96, RZ ;  /* 0x000000604f4e7210 */ /* 0x000fe20007f9e0ff */
[----:B------:R-:W-:Y:S01]  /*7320*/  STG.E.U8 desc[UR28][R64.64], R102 ;  /* 0x0000006640007986 */ /* 0x000fe2000c10111c */
[----:B------:R-:W-:Y:S02]  /*7330*/  LEA.HI.X.SX32 R71, R71, R97, 0x1, P3 ;  /* 0x0000006147477211 */ /* 0x000fe400018f0eff */
[----:B------:R-:W-:Y:S01]  /*7340*/  PRMT R31, R42, 0x7770, RZ ;  /* 0x000077702a1f7816 */ /* 0x000fe200000000ff */
[----:B------:R1:W-:Y:S01]  /*7350*/  STG.E.U8 desc[UR28][R66.64], R33 ;  /* 0x0000002142007986 */ /* 0x0003e2000c10111c */
[----:B------:R-:W-:-:S02]  /*7360*/  PRMT R7, R43, 0x7773, RZ ;  /* 0x000077732b077816 */ /* 0x000fc400000000ff */
[C---:B------:R-:W-:Y:S01]  /*7370*/  PRMT R15, R43.reuse, 0x7772, RZ ;  /* 0x000077722b0f7816 */ /* 0x040fe200000000ff */
[----:B------:R-:W-:Y:S01]  /*7380*/  STG.E.U8 desc[UR28][R68.64], R41 ;  /* 0x0000002944007986 */ /* 0x000fe2000c10111c */
[----:B0-----:R-:W-:Y:S02]  /*7390*/  PRMT R19, R43, 0x7771, RZ ;  /* 0x000077712b137816 */ /* 0x001fe400000000ff */
[-C--:B------:R-:W-:Y:S01]  /*73a0*/  IADD3 R80, P3, R81, R96.reuse, RZ ;  /* 0x0000006051507210 */ /* 0x080fe20007f7e0ff */
[----:B------:R-:W-:Y:S01]  /*73b0*/  STG.E.U8 desc[UR28][R70.64], R31 ;  /* 0x0000001f46007986 */ /* 0x000fe2000c10111c */
[----:B------:R-:W-:Y:S02]  /*73c0*/  LEA.HI.X.SX32 R73, R73, R97, 0x1, P6 ;  /* 0x0000006149497211 */ /* 0x000fe400030f0eff */
[----:B------:R-:W-:Y:S01]  /*73d0*/  PRMT R43, R43, 0x7770, RZ ;  /* 0x000077702b2b7816 */ /* 0x000fe200000000ff */
[----:B-1----:R-:W0:Y:S01]  /*73e0*/  LDC.64 R32, c[0x0][0x230] ;  /* 0x00008c00ff207b82 */ /* 0x002e220000000a00 */
[----:B------:R-:W-:-:S02]  /*73f0*/  IADD3 R82, P6, R83, R96, RZ ;  /* 0x0000006053527210 */ /* 0x000fc40007fde0ff */
[-C--:B------:R-:W-:Y:S01]  /*7400*/  LEA.HI.X.SX32 R75, R75, R97.reuse, 0x1, P5 ;  /* 0x000000614b4b7211 */ /* 0x080fe200028f0eff */
[----:B------:R-:W-:Y:S01]  /*7410*/  STG.E.U8 desc[UR28][R72.64], R43 ;  /* 0x0000002b48007986 */ /* 0x000fe2000c10111c */
[----:B------:R-:W-:Y:S02]  /*7420*/  PRMT R29, R40, 0x7771, RZ ;  /* 0x00007771281d7816 */ /* 0x000fe400000000ff */
[-C--:B------:R-:W-:Y:S02]  /*7430*/  IADD3 R84, P5, R85, R96.reuse, RZ ;  /* 0x0000006055547210 */ /* 0x080fe40007fbe0ff */
[-C--:B------:R-:W-:Y:S01]  /*7440*/  LEA.HI.X.SX32 R77, R77, R97.reuse, 0x1, P2 ;  /* 0x000000614d4d7211 */ /* 0x080fe200010f0eff */
[----:B------:R-:W-:Y:S01]  /*7450*/  STG.E.U8 desc[UR28][R74.64], R29 ;  /* 0x0000001d4a007986 */ /* 0x000fe2000c10111c */
[----:B------:R-:W-:Y:S02]  /*7460*/  IADD3 R86, P2, R87, R96, RZ ;  /* 0x0000006057567210 */ /* 0x000fe40007f5e0ff */
[----:B------:R-:W-:Y:S01]  /*7470*/  LEA.HI.X.SX32 R79, R79, R97, 0x1, P4 ;  /* 0x000000614f4f7211 */ /* 0x000fe200020f0eff */
[----:B------:R-:W-:Y:S01]  /*7480*/  STG.E.U8 desc[UR28][R76.64], R27 ;  /* 0x0000001b4c007986 */ /* 0x000fe2000c10111c */
[----:B------:R-:W-:-:S02]  /*7490*/  PRMT R5, R42, 0x7771, RZ ;  /* 0x000077712a057816 */ /* 0x000fc400000000ff */
[-C--:B------:R-:W-:Y:S02]  /*74a0*/  IADD3 R88, P4, R89, R96.reuse, RZ ;  /* 0x0000006059587210 */ /* 0x080fe40007f9e0ff */
[-C--:B------:R-:W-:Y:S01]  /*74b0*/  LEA.HI.X.SX32 R81, R81, R97.reuse, 0x1, P3 ;  /* 0x0000006151517211 */ /* 0x080fe200018f0eff */
[----:B------:R1:W-:Y:S01]  /*74c0*/  STG.E.U8 desc[UR28][R78.64], R5 ;  /* 0x000000054e007986 */ /* 0x0003e2000c10111c */
[-C--:B------:R-:W-:Y:S02]  /*74d0*/  IADD3 R90, P3, R91, R96.reuse, RZ ;  /* 0x000000605b5a7210 */ /* 0x080fe40007f7e0ff */
[----:B------:R-:W-:Y:S01]  /*74e0*/  LEA.HI.X.SX32 R83, R83, R97, 0x1, P6 ;  /* 0x0000006153537211 */ /* 0x000fe200030f0eff */
[----:B------:R2:W-:Y:S01]  /*74f0*/  STG.E.U8 desc[UR28][R80.64], R19 ;  /* 0x0000001350007986 */ /* 0x0005e2000c10111c */
[----:B------:R-:W-:Y:S02]  /*7500*/  PRMT R25, R40, 0x7772, RZ ;  /* 0x0000777228197816 */ /* 0x000fe400000000ff */
[----:B------:R-:W-:-:S02]  /*7510*/  IADD3 R92, P6, R93, R96, RZ ;  /* 0x000000605d5c7210 */ /* 0x000fc40007fde0ff */
[-C--:B------:R-:W-:Y:S01]  /*7520*/  LEA.HI.X.SX32 R85, R85, R97.reuse, 0x1, P5 ;  /* 0x0000006155557211 */ /* 0x080fe200028f0eff */
[----:B------:R2:W-:Y:S01]  /*7530*/  STG.E.U8 desc[UR28][R82.64], R25 ;  /* 0x0000001952007986 */ /* 0x0005e2000c10111c */
[-C--:B------:R-:W-:Y:S02]  /*7540*/  IADD3 R94, P5, R95, R96.reuse, RZ ;  /* 0x000000605f5e7210 */ /* 0x080fe40007fbe0ff */
[-C--:B------:R-:W-:Y:S01]  /*7550*/  LEA.HI.X.SX32 R87, R87, R97.reuse, 0x1, P2 ;  /* 0x0000006157577211 */ /* 0x080fe200010f0eff */
[----:B------:R2:W-:Y:S01]  /*7560*/  STG.E.U8 desc[UR28][R84.64], R21 ;  /* 0x0000001554007986 */ /* 0x0005e2000c10111c */
[----:B------:R-:W-:Y:S02]  /*7570*/  PRMT R17, R42, 0x7772, RZ ;  /* 0x000077722a117816 */ /* 0x000fe400000000ff */
[----:B------:R-:W-:Y:S02]  /*7580*/  IADD3 R96, P2, R111, R96, RZ ;  /* 0x000000606f607210 */ /* 0x000fe40007f5e0ff */
[-C--:B------:R-:W-:Y:S01]  /*7590*/  LEA.HI.X.SX32 R89, R89, R97.reuse, 0x1, P4 ;  /* 0x0000006159597211 */ /* 0x080fe200020f0eff */
[----:B------:R2:W-:Y:S01]  /*75a0*/  STG.E.U8 desc[UR28][R86.64], R17 ;  /* 0x0000001156007986 */ /* 0x0005e2000c10111c */
[----:B------:R-:W-:-:S02]  /*75b0*/  LEA.HI.X.SX32 R91, R91, R97, 0x1, P3 ;  /* 0x000000615b5b7211 */ /* 0x000fc400018f0eff */
[----:B------:R-:W-:Y:S01]  /*75c0*/  PRMT R13, R40, 0x7773, RZ ;  /* 0x00007773280d7816 */ /* 0x000fe200000000ff */
[----:B------:R2:W-:Y:S01]  /*75d0*/  STG.E.U8 desc[UR28][R88.64], R15 ;  /* 0x0000000f58007986 */ /* 0x0005e2000c10111c */
[-C--:B------:R-:W-:Y:S02]  /*75e0*/  LEA.HI.X.SX32 R93, R93, R97.reuse, 0x1, P6 ;  /* 0x000000615d5d7211 */ /* 0x080fe400030f0eff */
[-C--:B------:R-:W-:Y:S01]  /*75f0*/  LEA.HI.X.SX32 R95, R95, R97.reuse, 0x1, P5 ;  /* 0x000000615f5f7211 */ /* 0x080fe200028f0eff */
[----:B------:R2:W-:Y:S01]  /*7600*/  STG.E.U8 desc[UR28][R90.64], R13 ;  /* 0x0000000d5a007986 */ /* 0x0005e2000c10111c */
[----:B------:R-:W-:Y:S02]  /*7610*/  PRMT R9, R42, 0x7773, RZ ;  /* 0x000077732a097816 */ /* 0x000fe400000000ff */
[----:B------:R-:W-:Y:S01]  /*7620*/  LEA.HI.X.SX32 R97, R111, R97, 0x1, P2 ;  /* 0x000000616f617211 */ /* 0x000fe200010f0eff */
[----:B------:R2:W-:Y:S01]  /*7630*/  STG.E.U8 desc[UR28][R92.64], R11 ;  /* 0x0000000b5c007986 */ /* 0x0005e2000c10111c */
[----:B-1----:R-:W-:-:S02]  /*7640*/  FSEL R5, R0, -INF , P0 ;  /* 0xff80000000057808 */ /* 0x002fc40000000000 */
[----:B------:R-:W-:Y:S01]  /*7650*/  FSEL R0, R3, -INF , P1 ;  /* 0xff80000003007808 */ /* 0x000fe20000800000 */
[----:B------:R2:W-:Y:S01]  /*7660*/  STG.E.U8 desc[UR28][R94.64], R9 ;  /* 0x000000095e007986 */ /* 0x0005e2000c10111c */
[----:B------:R-:W-:Y:S02]  /*7670*/  IMAD.SHL.U32 R3, R113, 0x2, RZ ;  /* 0x0000000271037824 */ /* 0x000fe400078e00ff */
[----:B------:R-:W-:Y:S01]  /*7680*/  FFMA R22, R5, 0.69314718246459960938, R22 ;  /* 0x3f31721805167823 */ /* 0x000fe20000000016 */
[----:B------:R-:W-:Y:S01]  /*7690*/  LOP3.LUT P2, RZ, R113, 0x100, RZ, 0xc0, !PT ;  /* 0x0000010071ff7812 */ /* 0x000fe2000784c0ff */
[----:B------:R2:W-:Y:S01]  /*76a0*/  STG.E.U8 desc[UR28][R96.64], R7 ;  /* 0x0000000760007986 */ /* 0x0005e2000c10111c */
[----:B------:R-:W-:Y:S01]  /*76b0*/  FFMA R23, R0, 0.69314718246459960938, R23 ;  /* 0x3f31721800177823 */ /* 0x000fe20000000017 */
[----:B------:R-:W-:Y:S01]  /*76c0*/  LOP3.LUT R3, R3, 0x3f8, RZ, 0xc0, !PT ;  /* 0x000003f803037812 */ /* 0x000fe200078ec0ff */
[C---:B------:R-:W-:Y:S01]  /*76d0*/  IMAD.SHL.U32 R5, R112.reuse, 0x4, RZ ;  /* 0x0000000470057824 */ /* 0x040fe200078e00ff */
[----:B------:R-:W-:Y:S01]  /*76e0*/  BAR.SYNC.DEFER_BLOCKING 0x0 ;  /* 0x0000000000007b1d */ /* 0x000fe20000010000 */
[----:B------:R-:W-:-:S03]  /*76f0*/  IMAD.HI R0, R112, 0x4, RZ ;  /* 0x0000000470007827 */ /* 0x000fc600078e02ff */
[----:B0-----:R-:W-:-:S04]  /*7700*/  IADD3 R4, P0, P1, R5, UR6, R32 ;  /* 0x0000000605047c10 */ /* 0x001fc8000f91e020 */
[----:B------:R-:W-:Y:S01]  /*7710*/  IADD3.X R5, R0, UR5, R33, P0, P1 ;  /* 0x0000000500057c10 */ /* 0x000fe200087e2421 */
[----:B------:R2:W-:Y:S01]  /*7720*/  STS.64 [R3+UR19], R22 ;  /* 0x0000001603007988 */ /* 0x0005e20008000a13 */
[----:B------:R-:W-:Y:S06]  /*7730*/  BAR.SYNC.DEFER_BLOCKING 0x0 ;  /* 0x0000000000007b1d */ /* 0x000fec0000010000 */
[----:B------:R-:W-:Y:S05]  /*7740*/  @P2 EXIT ;  /* 0x000000000000294d */ /* 0x000fea0003800000 */
[----:B--2---:R-:W0:Y:S04]  /*7750*/  LDS R3, [R2] ;  /* 0x0000000002037984 */ /* 0x004e280000000800 */
[----:B0-----:R-:W-:Y:S01]  /*7760*/  STG.E desc[UR28][R4.64], R3 ;  /* 0x0000000304007986 */ /* 0x001fe2000c10191c */
[----:B------:R-:W-:Y:S05]  /*7770*/  EXIT ;  /* 0x000000000000794d */ /* 0x000fea0003800000 */
.L_x_2:
[----:B------:R-:W-:-:S00]  /*7780*/  BRA `(.L_x_2) ;  /* 0xfffffffc00fc7947 */ /* 0x000fc0000383ffff */
[----:B------:R-:W-:-:S00]  /*7790*/  NOP ;  /* 0x0000000000007918 */ /* 0x000fc00000000000 */
        /* <DEDUP_REMOVED lines=14> */
.L_x_3:


//--------------------- .nv.global.init           --------------------------
	.section	.nv.global.init,"aw",@progbits
.nv.global.init:
	.type		_$_str,@object
	.size		_$_str,(.L_0 - _$_str)
_$_str:
        /*0000*/ 	.byte	0x5f, 0x5f, 0x43, 0x55, 0x44, 0x41, 0x5f, 0x46, 0x54, 0x5a, 0x00
.L_0:


//--------------------- .nv.shared.attn_fwd       --------------------------
	.section	.nv.shared.attn_fwd,"aw",@nobits
	.sectionflags	@""
	.align	16
	.zero		1024


//--------------------- .nv.shared.reserved.0     --------------------------
	.section	.nv.shared.reserved.0,"aw",@nobits
	.weak		__nv_reservedSMEM_offset_0_alias
	.size		__nv_reservedSMEM_offset_0_alias, 0, 0
	.other		__nv_reservedSMEM_offset_0_alias,@"STO_CUDA_RESERVED_SHARED STV_DEFAULT"
__nv_reservedSMEM_offset_0_alias:
	.zero		0


//--------------------- .nv.constant0.attn_fwd    --------------------------
	.section	.nv.constant0.attn_fwd,"a",@progbits
	.sectionflags	@""
	.align	4
.nv.constant0.attn_fwd:
	.zero		664


//--------------------- SYMBOLS --------------------------

	.type		.nv.reservedSmem.offset0,@object
	.size		.nv.reservedSmem.offset0,0x4
